	.target	sm_90a

	.elftype	@"ET_EXEC"


//--------------------- .note.nv.tkinfo           --------------------------
	.section	.note.nv.tkinfo,"",@"SHT_NOTE"
	.sectionflags	@"SHF_NOTE_NV_TKINFO"
	.tkinfo
        /*0018*/ 	.word	0x00000002
        /*0030*/ 	.string	""
        /*0030*/ 	.string	"ptxas"
        /*0030*/ 	.string	"Cuda compilation tools, release 13.0, V13.0.88"
        /*0030*/ 	.string	"Build cuda_13.0.r13.0/compiler.36424714_0"
        /*0030*/ 	.string	"-v  -suppress-debug-info  -lineinfo  -arch sm_90a "



//--------------------- .note.nv.cuinfo           --------------------------
	.section	.note.nv.cuinfo,"",@"SHT_NOTE"
	.sectionflags	@"SHF_NOTE_NV_CUINFO"
        /*0018*/ 	.short	0x0002
        /*001a*/ 	.short	0x005a
        /*001c*/ 	.short	0x0082
	.zero		2


//--------------------- .nv.info                  --------------------------
	.section	.nv.info,"",@"SHT_CUDA_INFO"
	.align	4


	//----- nvinfo : EIATTR_REGCOUNT
	.align		4
        /*0000*/ 	.byte	0x04, 0x2f
        /*0002*/ 	.short	(.L_1 - .L_0)
	.align		4
.L_0:
        /*0004*/ 	.word	index@(gluon_wgmma)
        /*0008*/ 	.word	0x0000009a


	//----- nvinfo : EIATTR_FRAME_SIZE
	.align		4
.L_1:
        /*000c*/ 	.byte	0x04, 0x11
        /*000e*/ 	.short	(.L_3 - .L_2)
	.align		4
.L_2:
        /*0010*/ 	.word	index@(gluon_wgmma)
        /*0014*/ 	.word	0x00000000


	//----- nvinfo : EIATTR_MIN_STACK_SIZE
	.align		4
.L_3:
        /*0018*/ 	.byte	0x04, 0x12
        /*001a*/ 	.short	(.L_5 - .L_4)
	.align		4
.L_4:
        /*001c*/ 	.word	index@(gluon_wgmma)
        /*0020*/ 	.word	0x00000000
.L_5:


//--------------------- .nv.compat                --------------------------
	.section	.nv.compat,"",@"SHT_CUDA_COMPAT_INFO"
	.align	4
        /*0000*/ 	.byte	0x02, 0x09, 0x01, 0x00, 0x02, 0x02, 0x04, 0x00, 0x02, 0x05, 0x05, 0x00, 0x03, 0x07, 0x01, 0x01
        /*0010*/ 	.byte	0x02, 0x03, 0x03, 0x00, 0x02, 0x06, 0x01, 0x00, 0x04, 0x0b, 0x08, 0x00, 0x00, 0x00, 0x00, 0x00
        /*0020*/ 	.byte	0x00, 0x00, 0x00, 0x00


//--------------------- .nv.info.gluon_wgmma      --------------------------
	.section	.nv.info.gluon_wgmma,"",@"SHT_CUDA_INFO"
	.sectionflags	@""
	.align	4


	//----- nvinfo : EIATTR_CUDA_API_VERSION
	.align		4
        /*0000*/ 	.byte	0x04, 0x37
        /*0002*/ 	.short	(.L_7 - .L_6)
.L_6:
        /*0004*/ 	.word	0x00000082


	//----- nvinfo : EIATTR_KPARAM_INFO
	.align		4
.L_7:
        /*0008*/ 	.byte	0x04, 0x17
        /*000a*/ 	.short	(.L_9 - .L_8)
.L_8:
        /*000c*/ 	.word	0x00000000
        /*0010*/ 	.short	0x000a
        /*0012*/ 	.short	0x0048
        /*0014*/ 	.byte	0x00, 0xf4, 0x21, 0x00


	//----- nvinfo : EIATTR_KPARAM_INFO
	.align		4
.L_9:
        /*0018*/ 	.byte	0x04, 0x17
        /*001a*/ 	.short	(.L_11 - .L_10)
.L_10:
        /*001c*/ 	.word	0x00000000
        /*0020*/ 	.short	0x0009
        /*0022*/ 	.short	0x0040
        /*0024*/ 	.byte	0x00, 0xf4, 0x21, 0x00


	//----- nvinfo : EIATTR_KPARAM_INFO
	.align		4
.L_11:
        /*0028*/ 	.byte	0x04, 0x17
        /*002a*/ 	.short	(.L_13 - .L_12)
.L_12:
        /*002c*/ 	.word	0x00000000
        /*0030*/ 	.short	0x0008
        /*0032*/ 	.short	0x0038
        /*0034*/ 	.byte	0x00, 0xf0, 0x21, 0x00


	//----- nvinfo : EIATTR_KPARAM_INFO
	.align		4
.L_13:
        /*0038*/ 	.byte	0x04, 0x17
        /*003a*/ 	.short	(.L_15 - .L_14)
.L_14:
        /*003c*/ 	.word	0x00000000
        /*0040*/ 	.short	0x0007
        /*0042*/ 	.short	0x0030
        /*0044*/ 	.byte	0x00, 0xf0, 0x21, 0x00


	//----- nvinfo : EIATTR_KPARAM_INFO
	.align		4
.L_15:
        /*0048*/ 	.byte	0x04, 0x17
        /*004a*/ 	.short	(.L_17 - .L_16)
.L_16:
        /*004c*/ 	.word	0x00000000
        /*0050*/ 	.short	0x0006
        /*0052*/ 	.short	0x0028
        /*0054*/ 	.byte	0x00, 0xf0, 0x21, 0x00


	//----- nvinfo : EIATTR_KPARAM_INFO
	.align		4
.L_17:
        /*0058*/ 	.byte	0x04, 0x17
        /*005a*/ 	.short	(.L_19 - .L_18)
.L_18:
        /*005c*/ 	.word	0x00000000
        /*0060*/ 	.short	0x0005
        /*0062*/ 	.short	0x0020
        /*0064*/ 	.byte	0x00, 0xf0, 0x11, 0x00


	//----- nvinfo : EIATTR_KPARAM_INFO
	.align		4
.L_19:
        /*0068*/ 	.byte	0x04, 0x17
        /*006a*/ 	.short	(.L_21 - .L_20)
.L_20:
        /*006c*/ 	.word	0x00000000
        /*0070*/ 	.short	0x0004
        /*0072*/ 	.short	0x001c
        /*0074*/ 	.byte	0x00, 0xf0, 0x11, 0x00


	//----- nvinfo : EIATTR_KPARAM_INFO
	.align		4
.L_21:
        /*0078*/ 	.byte	0x04, 0x17
        /*007a*/ 	.short	(.L_23 - .L_22)
.L_22:
        /*007c*/ 	.word	0x00000000
        /*0080*/ 	.short	0x0003
        /*0082*/ 	.short	0x0018
        /*0084*/ 	.byte	0x00, 0xf0, 0x11, 0x00


	//----- nvinfo : EIATTR_KPARAM_INFO
	.align		4
.L_23:
        /*0088*/ 	.byte	0x04, 0x17
        /*008a*/ 	.short	(.L_25 - .L_24)
.L_24:
        /*008c*/ 	.word	0x00000000
        /*0090*/ 	.short	0x0002
        /*0092*/ 	.short	0x0010
        /*0094*/ 	.byte	0x00, 0xf4, 0x21, 0x00


	//----- nvinfo : EIATTR_KPARAM_INFO
	.align		4
.L_25:
        /*0098*/ 	.byte	0x04, 0x17
        /*009a*/ 	.short	(.L_27 - .L_26)
.L_26:
        /*009c*/ 	.word	0x00000000
        /*00a0*/ 	.short	0x0001
        /*00a2*/ 	.short	0x0008
        /*00a4*/ 	.byte	0x00, 0xf4, 0x21, 0x00


	//----- nvinfo : EIATTR_KPARAM_INFO
	.align		4
.L_27:
        /*00a8*/ 	.byte	0x04, 0x17
        /*00aa*/ 	.short	(.L_29 - .L_28)
.L_28:
        /*00ac*/ 	.word	0x00000000
        /*00b0*/ 	.short	0x0000
        /*00b2*/ 	.short	0x0000
        /*00b4*/ 	.byte	0x00, 0xf4, 0x21, 0x00


	//----- nvinfo : EIATTR_SPARSE_MMA_MASK
	.align		4
.L_29:
        /*00b8*/ 	.byte	0x03, 0x50
        /*00ba*/ 	.short	0x0000


	//----- nvinfo : EIATTR_MAXREG_COUNT
	.align		4
        /*00bc*/ 	.byte	0x03, 0x1b
        /*00be*/ 	.short	0x00ff


	//----- nvinfo : EIATTR_NUM_BARRIERS
	.align		4
        /*00c0*/ 	.byte	0x02, 0x4c
        /*00c2*/ 	.byte	0x01
	.zero		1


	//----- nvinfo : EIATTR_MERCURY_ISA_VERSION
	.align		4
        /*00c4*/ 	.byte	0x03, 0x5f
        /*00c6*/ 	.short	0x0101


	//----- nvinfo : EIATTR_INT_WARP_WIDE_INSTR_OFFSETS
	.align		4
        /*00c8*/ 	.byte	0x04, 0x31
        /*00ca*/ 	.short	(.L_31 - .L_30)


	//   ....[0]....
.L_30:
        /*00cc*/ 	.word	0x00001300


	//   ....[1]....
        /*00d0*/ 	.word	0x00001320


	//   ....[2]....
        /*00d4*/ 	.word	0x00001330


	//   ....[3]....
        /*00d8*/ 	.word	0x00001340


	//   ....[4]....
        /*00dc*/ 	.word	0x00001450


	//   ....[5]....
        /*00e0*/ 	.word	0x00001d70


	//   ....[6]....
        /*00e4*/ 	.word	0x00001d80


	//----- nvinfo : EIATTR_COOP_GROUP_MASK_REGIDS
	.align		4
.L_31:
        /*00e8*/ 	.byte	0x04, 0x29
        /*00ea*/ 	.short	(.L_33 - .L_32)


	//   ....[0]....
.L_32:
        /*00ec*/ 	.word	0xffffffff


	//   ....[1]....
        /*00f0*/ 	.word	0xffffffff


	//   ....[2]....
        /*00f4*/ 	.word	0xffffffff


	//----- nvinfo : EIATTR_COOP_GROUP_INSTR_OFFSETS
	.align		4
.L_33:
        /*00f8*/ 	.byte	0x04, 0x28
        /*00fa*/ 	.short	(.L_35 - .L_34)


	//   ....[0]....
.L_34:
        /*00fc*/ 	.word	0x00000150


	//   ....[1]....
        /*0100*/ 	.word	0x00000720


	//   ....[2]....
        /*0104*/ 	.word	0x00000cd0


	//----- nvinfo : EIATTR_MBARRIER_INSTR_OFFSETS
	.align		4
.L_35:
        /*0108*/ 	.byte	0x04, 0x39
        /*010a*/ 	.short	(.L_37 - .L_36)


	//   ....[0]....
.L_36:
        /*010c*/ 	.word	0x000014b0
        /*0110*/ 	.word	0x000000ff
        /*0114*/ 	.word	0x00050000
        /*0118*/ 	.short	0x0100
        /*011a*/ 	.byte	0x07
	.zero		1


	//   ....[1]....
        /*011c*/ 	.word	0x00001640
        /*0120*/ 	.word	0x000000ff
        /*0124*/ 	.word	0x00050008
        /*0128*/ 	.short	0x0100
        /*012a*/ 	.byte	0x07
	.zero		1


	//   ....[2]....
        /*012c*/ 	.word	0x000017d0
        /*0130*/ 	.word	0x000000ff
        /*0134*/ 	.word	0x00050010
        /*0138*/ 	.short	0x0100
        /*013a*/ 	.byte	0x07
	.zero		1


	//   ....[3]....
        /*013c*/ 	.word	0x00001870
        /*0140*/ 	.word	0x000000ff
        /*0144*/ 	.word	0x00050018
        /*0148*/ 	.short	0x0100
        /*014a*/ 	.byte	0x07
	.zero		1


	//   ....[4]....
        /*014c*/ 	.word	0x00001f00
        /*0150*/ 	.word	0x000000ff
        /*0154*/ 	.word	0x00050000
        /*0158*/ 	.short	0x010a
        /*015a*/ 	.byte	0x1d
	.zero		1


	//   ....[5]....
        /*015c*/ 	.word	0x00002320
        /*0160*/ 	.word	0x000000ff
        /*0164*/ 	.word	0x00050000
        /*0168*/ 	.short	0x0108
        /*016a*/ 	.byte	0x07
	.zero		1


	//   ....[6]....
        /*016c*/ 	.word	0x00002420
        /*0170*/ 	.word	0x000000ff
        /*0174*/ 	.word	0x00050008
        /*0178*/ 	.short	0x0108
        /*017a*/ 	.byte	0x07
	.zero		1


	//   ....[7]....
        /*017c*/ 	.word	0x00002510
        /*0180*/ 	.word	0x000000ff
        /*0184*/ 	.word	0x00050010
        /*0188*/ 	.short	0x0108
        /*018a*/ 	.byte	0x07
	.zero		1


	//   ....[8]....
        /*018c*/ 	.word	0x00002600
        /*0190*/ 	.word	0x000000ff
        /*0194*/ 	.word	0x00050018
        /*0198*/ 	.short	0x0108
        /*019a*/ 	.byte	0x07
	.zero		1


	//   ....[9]....
        /*019c*/ 	.word	0x00002910
        /*01a0*/ 	.word	0x000000ff
        /*01a4*/ 	.word	0x00050000
        /*01a8*/ 	.short	0x010a
        /*01aa*/ 	.byte	0x1d
	.zero		1


	//----- nvinfo : EIATTR_NUM_MBARRIERS
	.align		4
.L_37:
        /*01ac*/ 	.byte	0x03, 0x38
        /*01ae*/ 	.short	0x0004


	//----- nvinfo : EIATTR_EXIT_INSTR_OFFSETS
	.align		4
        /*01b0*/ 	.byte	0x04, 0x1c
        /*01b2*/ 	.short	(.L_39 - .L_38)


	//   ....[0]....
.L_38:
        /*01b4*/ 	.word	0x00002900


	//----- nvinfo : EIATTR_REQNTID
	.align		4
.L_39:
        /*01b8*/ 	.byte	0x04, 0x10
        /*01ba*/ 	.short	(.L_41 - .L_40)
.L_40:
        /*01bc*/ 	.word	0x00000080
        /*01c0*/ 	.word	0x00000001
        /*01c4*/ 	.word	0x00000001


	//----- nvinfo : EIATTR_CRS_STACK_SIZE
	.align		4
.L_41:
        /*01c8*/ 	.byte	0x04, 0x1e
        /*01ca*/ 	.short	(.L_43 - .L_42)
.L_42:
        /*01cc*/ 	.word	0x00000000


	//----- nvinfo : EIATTR_CBANK_PARAM_SIZE
	.align		4
.L_43:
        /*01d0*/ 	.byte	0x03, 0x19
        /*01d2*/ 	.short	0x0050


	//----- nvinfo : EIATTR_PARAM_CBANK
	.align		4
        /*01d4*/ 	.byte	0x04, 0x0a
        /*01d6*/ 	.short	(.L_45 - .L_44)
	.align		4
.L_44:
        /*01d8*/ 	.word	index@(.nv.constant0.gluon_wgmma)
        /*01dc*/ 	.short	0x0210
        /*01de*/ 	.short	0x0050


	//----- nvinfo : EIATTR_SW_WAR
	.align		4
.L_45:
        /*01e0*/ 	.byte	0x04, 0x36
        /*01e2*/ 	.short	(.L_47 - .L_46)
.L_46:
        /*01e4*/ 	.word	0x00000008
.L_47:


//--------------------- .nv.callgraph             --------------------------
	.section	.nv.callgraph,"",@"SHT_CUDA_CALLGRAPH"
	.align	4
	.sectionentsize	8
	.align		4
        /*0000*/ 	.word	0x00000000
	.align		4
        /*0004*/ 	.word	0xffffffff
	.align		4
        /*0008*/ 	.word	0x00000000
	.align		4
        /*000c*/ 	.word	0xfffffffe
	.align		4
        /*0010*/ 	.word	0x00000000
	.align		4
        /*0014*/ 	.word	0xfffffffd
	.align		4
        /*0018*/ 	.word	0x00000000
	.align		4
        /*001c*/ 	.word	0xfffffffc


//--------------------- .text.gluon_wgmma         --------------------------
	.section	.text.gluon_wgmma,"ax",@progbits
	.align	128
        .global         gluon_wgmma
        .type           gluon_wgmma,@function
        .size           gluon_wgmma,(.L_x_52 - gluon_wgmma)
        .other          gluon_wgmma,@"STO_CUDA_ENTRY STV_DEFAULT"
gluon_wgmma:
.text.gluon_wgmma:
[----:B------:R-:W-:Y:S01]  /*0000*/  LDC R1, c[0x0][0x28] ;  /* 0x00000a00ff017b82 */ /* 0x000fe20000000800 */
[----:B------:R-:W1:Y:S07]  /*0010*/  S2R R0, SR_TID.X ;  /* 0x0000000000007919 */ /* 0x000e6e0000002100 */
[----:B------:R-:W2:Y:S01]  /*0020*/  S2UR UR4, SR_CgaCtaId ;  /* 0x00000000000479c3 */ /* 0x000ea20000008800 */
[----:B------:R-:W-:Y:S01]  /*0030*/  UMOV UR7, 0x400 ;  /* 0x0000040000077882 */ /* 0x000fe20000000000 */
[----:B------:R-:W-:Y:S01]  /*0040*/  ULDC UR6, c[0x0][0xc] ;  /* 0x0000030000067ab9 */ /* 0x000fe20000000800 */
[----:B------:R-:W-:Y:S01]  /*0050*/  ULDC.64 UR24, c[0x0][0x250] ;  /* 0x0000940000187ab9 */ /* 0x000fe20000000a00 */
[----:B------:R-:W-:Y:S04]  /*0060*/  BSSY B0, `(.L_x_0) ;  /* 0x000001e000007945 */ /* 0x000fe80003800000 */
[----:B------:R-:W3:Y:S08]  /*0070*/  LDC R4, c[0x0][0x228] ;  /* 0x00008a00ff047b82 */ /* 0x000ef00000000800 */
[----:B------:R-:W4:Y:S08]  /*0080*/  LDC R14, c[0x0][0x230] ;  /* 0x00008c00ff0e7b82 */ /* 0x000f300000000800 */
[----:B------:R-:W-:Y:S01]  /*0090*/  S2UR UR32, SR_CTAID.Y ;  /* 0x00000000002079c3 */ /* 0x000fe20000002600 */
[----:B--2---:R-:W-:-:S03]  /*00a0*/  ULEA UR7, UR4, UR7, 0x18 ;  /* 0x0000000704077291 */ /* 0x004fc6000f8ec03f */
[----:B------:R-:W-:Y:S01]  /*00b0*/  ULDC UR4, c[0x0][0x10] ;  /* 0x0000040000047ab9 */ /* 0x000fe20000000800 */
[----:B-1----:R-:W-:-:S03]  /*00c0*/  LOP3.LUT R6, R0, 0x7f, RZ, 0xc0, !PT ;  /* 0x0000007f00067812 */ /* 0x002fc600078ec0ff */
[----:B------:R-:W1:Y:S01]  /*00d0*/  S2UR UR5, SR_CTAID.Z ;  /* 0x00000000000579c3 */ /* 0x000e620000002700 */
[----:B---3--:R-:W-:Y:S01]  /*00e0*/  VIADD R4, R4, 0xffffffff ;  /* 0xffffffff04047836 */ /* 0x008fe20000000000 */
[C---:B------:R-:W-:Y:S02]  /*00f0*/  ISETP.GE.U32.AND P0, PT, R6.reuse, 0x20, PT ;  /* 0x000000200600780c */ /* 0x040fe40003f06070 */
[C---:B------:R-:W-:Y:S02]  /*0100*/  ISETP.NE.U32.AND P1, PT, R6.reuse, RZ, PT ;  /* 0x000000ff0600720c */ /* 0x040fe40003f25070 */
[----:B------:R-:W-:Y:S02]  /*0110*/  LEA R12, R6, UR7, 0x2 ;  /* 0x00000007060c7c11 */ /* 0x000fe4000f8e10ff */
[----:B------:R-:W2:Y:S01]  /*0120*/  S2UR UR33, SR_CTAID.X ;  /* 0x00000000002179c3 */ /* 0x000ea20000002500 */
[----:B----4-:R-:W-:-:S06]  /*0130*/  VIADD R13, R14, 0xffffffff ;  /* 0xffffffff0e0d7836 */ /* 0x010fcc0000000000 */
[----:B------:R3:W-:Y:S01]  /*0140*/  @!P0 STS [R12], RZ ;  /* 0x000000ff0c008388 */ /* 0x0007e20000000800 */
[----:B------:R-:W-:-:S03]  /*0150*/  NOP ;  /* 0x0000000000007918 */ /* 0x000fc60000000000 */
[----:B------:R3:W-:Y:S01]  /*0160*/  @!P1 STS [UR7+0x24], R4 ;  /* 0x00002404ff009988 */ /* 0x0007e20008000807 */
[----:B-1----:R-:W-:-:S03]  /*0170*/  UIMAD UR4, UR5, UR4, UR32 ;  /* 0x00000004050472a4 */ /* 0x002fc6000f8e0220 */
[----:B------:R3:W-:Y:S01]  /*0180*/  @!P1 STS [UR7+0x20], R13 ;  /* 0x0000200dff009988 */ /* 0x0007e20008000807 */
[----:B--2---:R-:W-:-:S04]  /*0190*/  UIMAD UR4, UR4, UR6, UR33 ;  /* 0x00000006040472a4 */ /* 0x004fc8000f8e0221 */
[----:B------:R-:W-:-:S04]  /*01a0*/  UIMAD UR4, UR4, 0x180, URZ ;  /* 0x00000180040478a4 */ /* 0x000fc8000f8e023f */
[----:B------:R-:W-:-:S04]  /*01b0*/  UIADD3 UR20, UP0, UR4, UR24, URZ ;  /* 0x0000001804147290 */ /* 0x000fc8000ff1e03f */
[----:B------:R-:W-:Y:S01]  /*01c0*/  ULEA.HI.X.SX32 UR21, UR4, UR25, 0x1, UP0 ;  /* 0x0000001904157291 */ /* 0x000fe200080f0e3f */
[----:B---3--:R-:W-:Y:S11]  /*01d0*/  @P1 BRA `(.L_x_1) ;  /* 0x0000000000181947 */ /* 0x008ff60003800000 */
[----:B------:R-:W1:Y:S01]  /*01e0*/  LDS R2, [UR7+0x8] ;  /* 0x00000807ff027984 */ /* 0x000e620008000800 */
[----:B------:R-:W2:Y:S01]  /*01f0*/  LDC.64 R8, c[0x0][0x210] ;  /* 0x00008400ff087b82 */ /* 0x000ea20000000a00 */
[----:B------:R-:W-:Y:S02]  /*0200*/  IMAD.MOV.U32 R3, RZ, RZ, 0x70 ;  /* 0x00000070ff037424 */ /* 0x000fe400078e00ff */
[----:B--2---:R2:W-:Y:S03]  /*0210*/  STS.64 [UR7], R8 ;  /* 0x00000008ff007988 */ /* 0x0045e60008000a07 */
[----:B-1----:R-:W-:-:S05]  /*0220*/  LOP3.LUT R2, R2, 0x10, R3, 0xd8, !PT ;  /* 0x0000001002027812 */ /* 0x002fca00078ed803 */
[----:B------:R2:W-:Y:S02]  /*0230*/  STS [UR7+0x8], R2 ;  /* 0x00000802ff007988 */ /* 0x0005e40008000807 */
.L_x_1:
[----:B------:R-:W-:Y:S05]  /*0240*/  BSYNC B0 ;  /* 0x0000000000007941 */ /* 0x000fea0003800000 */
.L_x_0:
[----:B------:R-:W-:Y:S04]  /*0250*/  BSSY B0, `(.L_x_2) ;  /* 0x000000a000007945 */ /* 0x000fe80003800000 */
[----:B------:R-:W-:Y:S05]  /*0260*/  @P1 BRA `(.L_x_3) ;  /* 0x0000000000201947 */ /* 0x000fea0003800000 */
[----:B--2---:R-:W1:Y:S01]  /*0270*/  LDS R2, [UR7+0x34] ;  /* 0x00003407ff027984 */ /* 0x004e620008000800 */
[----:B------:R-:W-:Y:S02]  /*0280*/  IMAD.MOV.U32 R3, RZ, RZ, 0x3f000000 ;  /* 0x3f000000ff037424 */ /* 0x000fe400078e00ff */
[----:B------:R-:W-:Y:S01]  /*0290*/  @!P1 IMAD.MOV.U32 R5, RZ, RZ, 0x3f ;  /* 0x0000003fff059424 */ /* 0x000fe200078e00ff */
[----:B------:R-:W2:Y:S02]  /*02a0*/  @!P1 LDS R8, [UR7+0x38] ;  /* 0x00003807ff089984 */ /* 0x000ea40008000800 */
[----:B-1----:R-:W-:Y:S02]  /*02b0*/  LOP3.LUT R2, R2, 0xff000000, R3, 0xb8, !PT ;  /* 0xff00000002027812 */ /* 0x002fe400078eb803 */
[----:B--2---:R-:W-:-:S03]  /*02c0*/  @!P1 LOP3.LUT R3, R8, 0xff, R5, 0xb8, !PT ;  /* 0x000000ff08039812 */ /* 0x004fc600078eb805 */
[----:B------:R1:W-:Y:S04]  /*02d0*/  STS [UR7+0x34], R2 ;  /* 0x00003402ff007988 */ /* 0x0003e80008000807 */
[----:B------:R1:W-:Y:S02]  /*02e0*/  @!P1 STS [UR7+0x38], R3 ;  /* 0x00003803ff009988 */ /* 0x0003e40008000807 */
.L_x_3:
[----:B------:R-:W-:Y:S05]  /*02f0*/  BSYNC B0 ;  /* 0x0000000000007941 */ /* 0x000fea0003800000 */
.L_x_2:
[----:B------:R-:W-:Y:S04]  /*0300*/  BSSY B0, `(.L_x_4) ;  /* 0x000000e000007945 */ /* 0x000fe80003800000 */
[----:B------:R-:W-:Y:S05]  /*0310*/  @P1 BRA `(.L_x_5) ;  /* 0x0000000000301947 */ /* 0x000fea0003800000 */
[----:B-1----:R-:W1:Y:S01]  /*0320*/  LDS R3, [UR7+0x34] ;  /* 0x00003407ff037984 */ /* 0x002e620008000800 */
[----:B------:R-:W3:Y:S03]  /*0330*/  LDC.64 R10, c[0x0][0x238] ;  /* 0x00008e00ff0a7b82 */ /* 0x000ee60000000a00 */
[----:B--2---:R-:W2:Y:S01]  /*0340*/  LDS R2, [UR7+0x1c] ;  /* 0x00001c07ff027984 */ /* 0x004ea20008000800 */
[C---:B---3--:R-:W-:Y:S01]  /*0350*/  SHF.L.U64.HI R8, R10.reuse, 0x1, R11 ;  /* 0x000000010a087819 */ /* 0x048fe2000001020b */
[----:B------:R-:W-:-:S03]  /*0360*/  IMAD.SHL.U32 R5, R10, 0x2, RZ ;  /* 0x000000020a057824 */ /* 0x000fc600078e00ff */
[--C-:B------:R-:W-:Y:S02]  /*0370*/  SHF.R.U32.HI R7, RZ, 0x4, R8.reuse ;  /* 0x00000004ff077819 */ /* 0x100fe40000011608 */
[----:B------:R-:W-:-:S05]  /*0380*/  SHF.R.U64 R5, R5, 0x4, R8 ;  /* 0x0000000405057819 */ /* 0x000fca0000001208 */
[----:B------:R3:W-:Y:S01]  /*0390*/  STS [UR7+0xc], R5 ;  /* 0x00000c05ff007988 */ /* 0x0007e20008000807 */
[----:B-1----:R-:W-:Y:S02]  /*03a0*/  LOP3.LUT R3, R3, 0x7, RZ, 0xb8, !PT ;  /* 0x0000000703037812 */ /* 0x002fe400078eb8ff */
[----:B--2---:R-:W-:-:S03]  /*03b0*/  LOP3.LUT R2, R2, 0xf, R7, 0xb8, !PT ;  /* 0x0000000f02027812 */ /* 0x004fc600078eb807 */
[----:B------:R3:W-:Y:S04]  /*03c0*/  STS [UR7+0x34], R3 ;  /* 0x00003403ff007988 */ /* 0x0007e80008000807 */
[----:B------:R3:W-:Y:S02]  /*03d0*/  STS [UR7+0x1c], R2 ;  /* 0x00001c02ff007988 */ /* 0x0007e40008000807 */
.L_x_5:
[----:B------:R-:W-:Y:S05]  /*03e0*/  BSYNC B0 ;  /* 0x0000000000007941 */ /* 0x000fea0003800000 */
.L_x_4:
[----:B------:R-:W-:Y:S04]  /*03f0*/  BSSY B1, `(.L_x_6) ;  /* 0x000001b000017945 */ /* 0x000fe80003800000 */
[----:B------:R-:W-:Y:S01]  /*0400*/  BSSY B0, `(.L_x_7) ;  /* 0x0000016000007945 */ /* 0x000fe20003800000 */
[----:B------:R-:W-:-:S03]  /*0410*/  IMAD.MOV.U32 R7, RZ, RZ, RZ ;  /* 0x000000ffff077224 */ /* 0x000fc600078e00ff */
[----:B------:R-:W-:Y:S05]  /*0420*/  @P1 BRA `(.L_x_8) ;  /* 0x0000000000201947 */ /* 0x000fea0003800000 */
[----:B-123--:R-:W1:Y:S02]  /*0430*/  LDS R2, [UR7+0x34] ;  /* 0x00003407ff027984 */ /* 0x00ee640008000800 */
[----:B-1----:R-:W-:-:S05]  /*0440*/  LOP3.LUT R2, R2, 0x38, RZ, 0xb8, !PT ;  /* 0x0000003802027812 */ /* 0x002fca00078eb8ff */
[----:B------:R1:W-:Y:S01]  /*0450*/  STS [UR7+0x34], R2 ;  /* 0x00003402ff007988 */ /* 0x0003e20008000807 */
[----:B------:R-:W-:Y:S05]  /*0460*/  @P1 BRA `(.L_x_9) ;  /* 0x0000000000201947 */ /* 0x000fea0003800000 */
[----:B-1----:R-:W1:Y:S01]  /*0470*/  LDS R2, [UR7+0x8] ;  /* 0x00000807ff027984 */ /* 0x002e620008000800 */
[----:B------:R-:W-:-:S05]  /*0480*/  IMAD.MOV.U32 R3, RZ, RZ, 0x780 ;  /* 0x00000780ff037424 */ /* 0x000fca00078e00ff */
[----:B-1----:R-:W-:-:S05]  /*0490*/  LOP3.LUT R2, R2, 0x300, R3, 0xd8, !PT ;  /* 0x0000030002027812 */ /* 0x002fca00078ed803 */
[----:B------:R4:W-:Y:S02]  /*04a0*/  STS [UR7+0x8], R2 ;  /* 0x00000802ff007988 */ /* 0x0009e40008000807 */
.L_x_8:
[----:B------:R-:W-:Y:S05]  /*04b0*/  @P1 BRA `(.L_x_10) ;  /* 0x0000000000281947 */ /* 0x000fea0003800000 */
[----:B-1234-:R-:W1:Y:S02]  /*04c0*/  LDS R2, [UR7+0x8] ;  /* 0x00000807ff027984 */ /* 0x01ee640008000800 */
[----:B-1----:R-:W-:-:S05]  /*04d0*/  LOP3.LUT R2, R2, 0x1800, RZ, 0xb8, !PT ;  /* 0x0000180002027812 */ /* 0x002fca00078eb8ff */
[----:B------:R2:W-:Y:S02]  /*04e0*/  STS [UR7+0x8], R2 ;  /* 0x00000802ff007988 */ /* 0x0005e40008000807 */
.L_x_9:
[----:B------:R-:W-:Y:S05]  /*04f0*/  @P1 BREAK B0 ;  /* 0x0000000000001942 */ /* 0x000fea0003800000 */
[----:B------:R-:W-:Y:S05]  /*0500*/  @P1 BRA `(.L_x_11) ;  /* 0x0000000000241947 */ /* 0x000fea0003800000 */
[----:B------:R-:W3:Y:S01]  /*0510*/  LDS R3, [UR7+0x8] ;  /* 0x00000807ff037984 */ /* 0x000ee20008000800 */
[----:B-12---:R-:W-:-:S05]  /*0520*/  IMAD.MOV.U32 R2, RZ, RZ, 0x6000 ;  /* 0x00006000ff027424 */ /* 0x006fca00078e00ff */
[----:B---3--:R-:W-:-:S04]  /*0530*/  LOP3.LUT R2, R3, 0x6000, R2, 0xd8, !PT ;  /* 0x0000600003027812 */ /* 0x008fc800078ed802 */
[----:B------:R-:W-:-:S05]  /*0540*/  LOP3.LUT R2, R2, 0x400000, RZ, 0xb8, !PT ;  /* 0x0040000002027812 */ /* 0x000fca00078eb8ff */
[----:B------:R5:W-:Y:S02]  /*0550*/  STS [UR7+0x8], R2 ;  /* 0x00000802ff007988 */ /* 0x000be40008000807 */
.L_x_10:
[----:B------:R-:W-:Y:S05]  /*0560*/  BSYNC B0 ;  /* 0x0000000000007941 */ /* 0x000fea0003800000 */
.L_x_7:
[----:B-12345:R-:W1:Y:S02]  /*0570*/  @!P1 LDS R2, [UR7+0x8] ;  /* 0x00000807ff029984 */ /* 0x03ee640008000800 */
[----:B-1----:R-:W-:-:S05]  /*0580*/  @!P1 LOP3.LUT R2, R2, 0x8000, RZ, 0xb8, !PT ;  /* 0x0000800002029812 */ /* 0x002fca00078eb8ff */
[----:B------:R3:W-:Y:S02]  /*0590*/  @!P1 STS [UR7+0x8], R2 ;  /* 0x00000802ff009988 */ /* 0x0007e40008000807 */
.L_x_11:
[----:B------:R-:W-:Y:S05]  /*05a0*/  BSYNC B1 ;  /* 0x0000000000017941 */ /* 0x000fea0003800000 */
.L_x_6:
[----:B------:R-:W-:Y:S05]  /*05b0*/  WARPSYNC.ALL ;  /* 0x0000000000007948 */ /* 0x000fea0003800000 */
[----:B------:R-:W4:Y:S02]  /*05c0*/  LDC R5, c[0x0][0x22c] ;  /* 0x00008b00ff057b82 */ /* 0x000f240000000800 */
[----:B----4-:R-:W-:Y:S01]  /*05d0*/  VIADD R5, R5, 0xffffffff ;  /* 0xffffffff05057836 */ /* 0x010fe20000000000 */
[----:B------:R-:W-:Y:S06]  /*05e0*/  @P0 BRA `(.L_x_12) ;  /* 0x0000000000280947 */ /* 0x000fec0003800000 */
[----:B-123--:R-:W1:Y:S01]  /*05f0*/  S2R R2, SR_LANEID ;  /* 0x0000000000027919 */ /* 0x00ee620000000000 */
[----:B------:R-:W-:Y:S05]  /*0600*/  WARPSYNC.ALL ;  /* 0x0000000000007948 */ /* 0x000fea0003800000 */
[----:B-1----:R-:W-:-:S05]  /*0610*/  IMAD.SHL.U32 R8, R2, 0x4, RZ ;  /* 0x0000000402087824 */ /* 0x002fca00078e00ff */
[----:B------:R-:W1:Y:S01]  /*0620*/  LDS R9, [R8+UR7] ;  /* 0x0000000708097984 */ /* 0x000e620008000800 */
[----:B------:R-:W-:-:S05]  /*0630*/  IADD3 R2, P2, R8, UR20, RZ ;  /* 0x0000001408027c10 */ /* 0x000fca000ff5e0ff */
[----:B------:R-:W-:-:S05]  /*0640*/  IMAD.X R3, RZ, RZ, UR21, P2 ;  /* 0x00000015ff037e24 */ /* 0x000fca00090e06ff */
[----:B-1----:R4:W5:Y:S01]  /*0650*/  ATOMG.E.EXCH.STRONG.GPU PT, RZ, [R2], R9 ;  /* 0x0000000902ff73a8 */ /* 0x00296200041ee100 */
[----:B------:R-:W-:-:S04]  /*0660*/  DEPBAR {5,4,3,2,1,0} ;  /* 0x0000003f0000791a */ /* 0x000fc80000000000 */
[----:B------:R4:W-:Y:S01]  /*0670*/  UTMACCTL.IV [UR20] ;  /* 0x00000000140079b9 */ /* 0x0009e20008000000 */
[----:B------:R-:W-:Y:S01]  /*0680*/  NOP ;  /* 0x0000000000007918 */ /* 0x000fe20000000000 */
.L_x_12:
[----:B------:R-:W-:Y:S05]  /*0690*/  @P0 BRA `(.L_x_13) ;  /* 0x00000000000c0947 */ /* 0x000fea0003800000 */
[----:B------:R0:W-:Y:S01]  /*06a0*/  UTMACMDFLUSH ;  /* 0x00000000000079b7 */ /* 0x0001e20000000000 */
[----:B------:R-:W-:Y:S05]  /*06b0*/  @P0 BRA `(.L_x_13) ;  /* 0x0000000000040947 */ /* 0x000fea0003800000 */
[----:B------:R-:W-:-:S04]  /*06c0*/  DEPBAR.LE SB0, 0x0 ;  /* 0x000080000000791a */ /* 0x000fc80000000000 */
.L_x_13:
[----:B------:R-:W-:Y:S05]  /*06d0*/  WARPSYNC.ALL ;  /* 0x0000000000007948 */ /* 0x000fea0003800000 */
[----:B-----5:R-:W-:Y:S06]  /*06e0*/  BAR.SYNC.DEFER_BLOCKING 0x0 ;  /* 0x0000000000007b1d */ /* 0x020fec0000010000 */
[----:B------:R-:W-:Y:S02]  /*06f0*/  BSSY B1, `(.L_x_14) ;  /* 0x000000b000017945 */ /* 0x000fe40003800000 */
[----:B------:R-:W-:Y:S06]  /*0700*/  BAR.SYNC.DEFER_BLOCKING 0x0 ;  /* 0x0000000000007b1d */ /* 0x000fec0000010000 */
[----:B------:R5:W-:Y:S01]  /*0710*/  @!P0 STS [R12], RZ ;  /* 0x000000ff0c008388 */ /* 0x000be20000000800 */
[----:B------:R-:W-:Y:S01]  /*0720*/  NOP ;  /* 0x0000000000007918 */ /* 0x000fe20000000000 */
[----:B------:R-:W-:Y:S05]  /*0730*/  @P1 BRA `(.L_x_15) ;  /* 0x0000000000181947 */ /* 0x000fea0003800000 */
[----:B-1234-:R-:W1:Y:S01]  /*0740*/  LDS R2, [UR7+0x8] ;  /* 0x00000807ff027984 */ /* 0x01ee620008000800 */
[----:B------:R-:W2:Y:S01]  /*0750*/  LDC.64 R8, c[0x0][0x218] ;  /* 0x00008600ff087b82 */ /* 0x000ea20000000a00 */
[----:B------:R-:W-:Y:S02]  /*0760*/  IMAD.MOV.U32 R3, RZ, RZ, 0x70 ;  /* 0x00000070ff037424 */ /* 0x000fe400078e00ff */
[----:B--2---:R2:W-:Y:S03]  /*0770*/  STS.64 [UR7], R8 ;  /* 0x00000008ff007988 */ /* 0x0045e60008000a07 */
[----:B-1----:R-:W-:-:S05]  /*0780*/  LOP3.LUT R2, R2, 0x10, R3, 0xd8, !PT ;  /* 0x0000001002027812 */ /* 0x002fca00078ed803 */
[----:B------:R2:W-:Y:S02]  /*0790*/  STS [UR7+0x8], R2 ;  /* 0x00000802ff007988 */ /* 0x0005e40008000807 */
.L_x_15:
[----:B----4-:R-:W-:Y:S05]  /*07a0*/  BSYNC B1 ;  /* 0x0000000000017941 */ /* 0x010fea0003800000 */
.L_x_14:
[----:B------:R-:W-:Y:S04]  /*07b0*/  BSSY B1, `(.L_x_16) ;  /* 0x000000a000017945 */ /* 0x000fe80003800000 */
[----:B------:R-:W-:Y:S05]  /*07c0*/  @P1 BRA `(.L_x_17) ;  /* 0x0000000000201947 */ /* 0x000fea0003800000 */
[----:B-123--:R-:W1:Y:S01]  /*07d0*/  LDS R2, [UR7+0x34] ;  /* 0x00003407ff027984 */ /* 0x00ee620008000800 */
[----:B------:R-:W-:Y:S02]  /*07e0*/  IMAD.MOV.U32 R9, RZ, RZ, 0x3f000000 ;  /* 0x3f000000ff097424 */ /* 0x000fe400078e00ff */
[----:B------:R-:W-:Y:S01]  /*07f0*/  @!P1 IMAD.MOV.U32 R3, RZ, RZ, 0x7f ;  /* 0x0000007fff039424 */ /* 0x000fe200078e00ff */
[----:B------:R-:W2:Y:S02]  /*0800*/  @!P1 LDS R8, [UR7+0x38] ;  /* 0x00003807ff089984 */ /* 0x000ea40008000800 */
[----:B-1----:R-:W-:Y:S02]  /*0810*/  LOP3.LUT R2, R2, 0xff000000, R9, 0xb8, !PT ;  /* 0xff00000002027812 */ /* 0x002fe400078eb809 */
[----:B--2---:R-:W-:-:S03]  /*0820*/  @!P1 LOP3.LUT R3, R8, 0xff, R3, 0xb8, !PT ;  /* 0x000000ff08039812 */ /* 0x004fc600078eb803 */
[----:B------:R4:W-:Y:S04]  /*0830*/  STS [UR7+0x34], R2 ;  /* 0x00003402ff007988 */ /* 0x0009e80008000807 */
[----:B------:R4:W-:Y:S02]  /*0840*/  @!P1 STS [UR7+0x38], R3 ;  /* 0x00003803ff009988 */ /* 0x0009e40008000807 */
.L_x_17:
[----:B------:R-:W-:Y:S05]  /*0850*/  BSYNC B1 ;  /* 0x0000000000017941 */ /* 0x000fea0003800000 */
.L_x_16:
[----:B------:R-:W-:Y:S04]  /*0860*/  BSSY B1, `(.L_x_18) ;  /* 0x0000004000017945 */ /* 0x000fe80003800000 */
[----:B------:R-:W-:Y:S05]  /*0870*/  @P1 BRA `(.L_x_19) ;  /* 0x0000000000081947 */ /* 0x000fea0003800000 */
[----:B------:R1:W-:Y:S04]  /*0880*/  STS [UR7+0x24], R13 ;  /* 0x0000240dff007988 */ /* 0x0003e80008000807 */
[----:B------:R1:W-:Y:S02]  /*0890*/  STS [UR7+0x20], R5 ;  /* 0x00002005ff007988 */ /* 0x0003e40008000807 */
.L_x_19:
[----:B------:R-:W-:Y:S05]  /*08a0*/  BSYNC B1 ;  /* 0x0000000000017941 */ /* 0x000fea0003800000 */
.L_x_18:
[----:B------:R-:W-:Y:S04]  /*08b0*/  BSSY B1, `(.L_x_20) ;  /* 0x000000e000017945 */ /* 0x000fe80003800000 */
[----:B------:R-:W-:Y:S05]  /*08c0*/  @P1 BRA `(.L_x_21) ;  /* 0x0000000000301947 */ /* 0x000fea0003800000 */
[----:B----4-:R-:W4:Y:S01]  /*08d0*/  LDS R3, [UR7+0x34] ;  /* 0x00003407ff037984 */ /* 0x010f220008000800 */
[----:B--2---:R-:W2:Y:S03]  /*08e0*/  LDC.64 R8, c[0x0][0x240] ;  /* 0x00009000ff087b82 */ /* 0x004ea60000000a00 */
[----:B-1-3--:R-:W1:Y:S01]  /*08f0*/  LDS R2, [UR7+0x1c] ;  /* 0x00001c07ff027984 */ /* 0x00ae620008000800 */
[C---:B--2---:R-:W-:Y:S01]  /*0900*/  SHF.L.U64.HI R9, R8.reuse, 0x1, R9 ;  /* 0x0000000108097819 */ /* 0x044fe20000010209 */
[----:B------:R-:W-:-:S03]  /*0910*/  IMAD.SHL.U32 R8, R8, 0x2, RZ ;  /* 0x0000000208087824 */ /* 0x000fc600078e00ff */
[--C-:B------:R-:W-:Y:S02]  /*0920*/  SHF.R.U32.HI R11, RZ, 0x4, R9.reuse ;  /* 0x00000004ff0b7819 */ /* 0x100fe40000011609 */
[----:B------:R-:W-:-:S05]  /*0930*/  SHF.R.U64 R8, R8, 0x4, R9 ;  /* 0x0000000408087819 */ /* 0x000fca0000001209 */
[----:B------:R2:W-:Y:S01]  /*0940*/  STS [UR7+0xc], R8 ;  /* 0x00000c08ff007988 */ /* 0x0005e20008000807 */
[----:B----4-:R-:W-:Y:S02]  /*0950*/  LOP3.LUT R3, R3, 0x7, RZ, 0xb8, !PT ;  /* 0x0000000703037812 */ /* 0x010fe400078eb8ff */
[----:B-1----:R-:W-:-:S03]  /*0960*/  LOP3.LUT R2, R2, 0xf, R11, 0xb8, !PT ;  /* 0x0000000f02027812 */ /* 0x002fc600078eb80b */
[----:B------:R2:W-:Y:S04]  /*0970*/  STS [UR7+0x34], R3 ;  /* 0x00003403ff007988 */ /* 0x0005e80008000807 */
[----:B------:R2:W-:Y:S02]  /*0980*/  STS [UR7+0x1c], R2 ;  /* 0x00001c02ff007988 */ /* 0x0005e40008000807 */
.L_x_21:
[----:B------:R-:W-:Y:S05]  /*0990*/  BSYNC B1 ;  /* 0x0000000000017941 */ /* 0x000fea0003800000 */
.L_x_20:
[----:B------:R-:W-:Y:S04]  /*09a0*/  BSSY B2, `(.L_x_22) ;  /* 0x000001a000027945 */ /* 0x000fe80003800000 */
[----:B------:R-:W-:Y:S04]  /*09b0*/  BSSY B1, `(.L_x_23) ;  /* 0x0000015000017945 */ /* 0x000fe80003800000 */
[----:B------:R-:W-:Y:S05]  /*09c0*/  @P1 BRA `(.L_x_24) ;  /* 0x0000000000201947 */ /* 0x000fea0003800000 */
[----:B-1234-:R-:W1:Y:S02]  /*09d0*/  LDS R2, [UR7+0x34] ;  /* 0x00003407ff027984 */ /* 0x01ee640008000800 */
[----:B-1----:R-:W-:-:S05]  /*09e0*/  LOP3.LUT R2, R2, 0x38, RZ, 0xb8, !PT ;  /* 0x0000003802027812 */ /* 0x002fca00078eb8ff */
[----:B------:R1:W-:Y:S01]  /*09f0*/  STS [UR7+0x34], R2 ;  /* 0x00003402ff007988 */ /* 0x0003e20008000807 */
[----:B------:R-:W-:Y:S05]  /*0a00*/  @P1 BRA `(.L_x_25) ;  /* 0x0000000000201947 */ /* 0x000fea0003800000 */
[----:B-1----:R-:W1:Y:S01]  /*0a10*/  LDS R2, [UR7+0x8] ;  /* 0x00000807ff027984 */ /* 0x002e620008000800 */
[----:B------:R-:W-:-:S05]  /*0a20*/  IMAD.MOV.U32 R3, RZ, RZ, 0x780 ;  /* 0x00000780ff037424 */ /* 0x000fca00078e00ff */
[----:B-1----:R-:W-:-:S05]  /*0a30*/  LOP3.LUT R2, R2, 0x300, R3, 0xd8, !PT ;  /* 0x0000030002027812 */ /* 0x002fca00078ed803 */
[----:B------:R1:W-:Y:S02]  /*0a40*/  STS [UR7+0x8], R2 ;  /* 0x00000802ff007988 */ /* 0x0003e40008000807 */
.L_x_24:
[----:B------:R-:W-:Y:S05]  /*0a50*/  @P1 BRA `(.L_x_26) ;  /* 0x0000000000281947 */ /* 0x000fea0003800000 */
[----:B-1234-:R-:W1:Y:S02]  /*0a60*/  LDS R2, [UR7+0x8] ;  /* 0x00000807ff027984 */ /* 0x01ee640008000800 */
[----:B-1----:R-:W-:-:S05]  /*0a70*/  LOP3.LUT R2, R2, 0x1800, RZ, 0xb8, !PT ;  /* 0x0000180002027812 */ /* 0x002fca00078eb8ff */
[----:B------:R2:W-:Y:S02]  /*0a80*/  STS [UR7+0x8], R2 ;  /* 0x00000802ff007988 */ /* 0x0005e40008000807 */
.L_x_25:
[----:B------:R-:W-:Y:S05]  /*0a90*/  @P1 BREAK B1 ;  /* 0x0000000000011942 */ /* 0x000fea0003800000 */
[----:B------:R-:W-:Y:S05]  /*0aa0*/  @P1 BRA `(.L_x_27) ;  /* 0x0000000000241947 */ /* 0x000fea0003800000 */
[----:B-12---:R-:W1:Y:S01]  /*0ab0*/  LDS R2, [UR7+0x8] ;  /* 0x00000807ff027984 */ /* 0x006e620008000800 */
[----:B------:R-:W-:-:S05]  /*0ac0*/  IMAD.MOV.U32 R3, RZ, RZ, 0x6000 ;  /* 0x00006000ff037424 */ /* 0x000fca00078e00ff */
[----:B-1----:R-:W-:-:S04]  /*0ad0*/  LOP3.LUT R2, R2, 0x6000, R3, 0xd8, !PT ;  /* 0x0000600002027812 */ /* 0x002fc800078ed803 */
[----:B------:R-:W-:-:S05]  /*0ae0*/  LOP3.LUT R2, R2, 0x400000, RZ, 0xb8, !PT ;  /* 0x0040000002027812 */ /* 0x000fca00078eb8ff */
[----:B------:R1:W-:Y:S02]  /*0af0*/  STS [UR7+0x8], R2 ;  /* 0x00000802ff007988 */ /* 0x0003e40008000807 */
.L_x_26:
[----:B------:R-:W-:Y:S05]  /*0b00*/  BSYNC B1 ;  /* 0x0000000000017941 */ /* 0x000fea0003800000 */
.L_x_23:
[----:B-1234-:R-:W1:Y:S02]  /*0b10*/  @!P1 LDS R2, [UR7+0x8] ;  /* 0x00000807ff029984 */ /* 0x01ee640008000800 */
[----:B-1----:R-:W-:-:S05]  /*0b20*/  @!P1 LOP3.LUT R2, R2, 0x8000, RZ, 0xb8, !PT ;  /* 0x0000800002029812 */ /* 0x002fca00078eb8ff */
[----:B------:R3:W-:Y:S02]  /*0b30*/  @!P1 STS [UR7+0x8], R2 ;  /* 0x00000802ff009988 */ /* 0x0007e40008000807 */
.L_x_27:
[----:B------:R-:W-:Y:S05]  /*0b40*/  BSYNC B2 ;  /* 0x0000000000027941 */ /* 0x000fea0003800000 */
.L_x_22:
[----:B------:R-:W-:Y:S05]  /*0b50*/  WARPSYNC.ALL ;  /* 0x0000000000007948 */ /* 0x000fea0003800000 */
[----:B------:R-:W-:-:S04]  /*0b60*/  UIADD3 UR23, UR4, 0x80, URZ ;  /* 0x0000008004177890 */ /* 0x000fc8000fffe03f */
[----:B------:R-:W-:-:S04]  /*0b70*/  UIADD3 UR22, UP0, UR23, UR24, URZ ;  /* 0x0000001817167290 */ /* 0x000fc8000ff1e03f */
[----:B------:R-:W-:Y:S01]  /*0b80*/  ULEA.HI.X.SX32 UR23, UR23, UR25, 0x1, UP0 ;  /* 0x0000001917177291 */ /* 0x000fe200080f0e3f */
[----:B------:R-:W-:Y:S11]  /*0b90*/  @P0 BRA `(.L_x_28) ;  /* 0x0000000000280947 */ /* 0x000ff60003800000 */
[----:B-123--:R-:W1:Y:S01]  /*0ba0*/  S2R R2, SR_LANEID ;  /* 0x0000000000027919 */ /* 0x00ee620000000000 */
[----:B------:R-:W-:Y:S05]  /*0bb0*/  WARPSYNC.ALL ;  /* 0x0000000000007948 */ /* 0x000fea0003800000 */
[----:B-1----:R-:W-:-:S05]  /*0bc0*/  IMAD.SHL.U32 R8, R2, 0x4, RZ ;  /* 0x0000000402087824 */ /* 0x002fca00078e00ff */
[----:B------:R-:W1:Y:S01]  /*0bd0*/  LDS R9, [R8+UR7] ;  /* 0x0000000708097984 */ /* 0x000e620008000800 */
[----:B------:R-:W-:-:S05]  /*0be0*/  IADD3 R2, P2, R8, UR22, RZ ;  /* 0x0000001608027c10 */ /* 0x000fca000ff5e0ff */
[----:B------:R-:W-:-:S05]  /*0bf0*/  IMAD.X R3, RZ, RZ, UR23, P2 ;  /* 0x00000017ff037e24 */ /* 0x000fca00090e06ff */
[----:B-1----:R4:W2:Y:S01]  /*0c00*/  ATOMG.E.EXCH.STRONG.GPU PT, RZ, [R2], R9 ;  /* 0x0000000902ff73a8 */ /* 0x0028a200041ee100 */
[----:B------:R-:W-:-:S04]  /*0c10*/  DEPBAR {5,4,3,2,1,0} ;  /* 0x0000003f0000791a */ /* 0x000fc80000000000 */
[----:B------:R4:W-:Y:S01]  /*0c20*/  UTMACCTL.IV [UR22] ;  /* 0x00000000160079b9 */ /* 0x0009e20008000000 */
[----:B------:R-:W-:Y:S01]  /*0c30*/  NOP ;  /* 0x0000000000007918 */ /* 0x000fe20000000000 */
.L_x_28:
[----:B------:R-:W-:Y:S05]  /*0c40*/  @P0 BRA `(.L_x_29) ;  /* 0x00000000000c0947 */ /* 0x000fea0003800000 */
[----:B------:R0:W-:Y:S01]  /*0c50*/  UTMACMDFLUSH ;  /* 0x00000000000079b7 */ /* 0x0001e20000000000 */
[----:B------:R-:W-:Y:S05]  /*0c60*/  @P0 BRA `(.L_x_29) ;  /* 0x0000000000040947 */ /* 0x000fea0003800000 */
[----:B------:R-:W-:-:S04]  /*0c70*/  DEPBAR.LE SB0, 0x0 ;  /* 0x000080000000791a */ /* 0x000fc80000000000 */
.L_x_29:
[----:B------:R-:W-:Y:S05]  /*0c80*/  WARPSYNC.ALL ;  /* 0x0000000000007948 */ /* 0x000fea0003800000 */
[----:B--2---:R-:W-:Y:S06]  /*0c90*/  BAR.SYNC.DEFER_BLOCKING 0x0 ;  /* 0x0000000000007b1d */ /* 0x004fec0000010000 */
[----:B------:R-:W-:Y:S02]  /*0ca0*/  BSSY B2, `(.L_x_30) ;  /* 0x000000b000027945 */ /* 0x000fe40003800000 */
[----:B------:R-:W-:Y:S06]  /*0cb0*/  BAR.SYNC.DEFER_BLOCKING 0x0 ;  /* 0x0000000000007b1d */ /* 0x000fec0000010000 */
[----:B------:R2:W-:Y:S01]  /*0cc0*/  @!P0 STS [R12], RZ ;  /* 0x000000ff0c008388 */ /* 0x0005e20000000800 */
[----:B------:R-:W-:Y:S01]  /*0cd0*/  NOP ;  /* 0x0000000000007918 */ /* 0x000fe20000000000 */
[----:B------:R-:W-:Y:S05]  /*0ce0*/  @P1 BRA `(.L_x_31) ;  /* 0x0000000000181947 */ /* 0x000fea0003800000 */
[----:B-1-34-:R-:W1:Y:S01]  /*0cf0*/  LDS R2, [UR7+0x8] ;  /* 0x00000807ff027984 */ /* 0x01ae620008000800 */
[----:B------:R-:W3:Y:S01]  /*0d00*/  LDC.64 R8, c[0x0][0x220] ;  /* 0x00008800ff087b82 */ /* 0x000ee20000000a00 */
[----:B------:R-:W-:Y:S02]  /*0d10*/  IMAD.MOV.U32 R3, RZ, RZ, 0x70 ;  /* 0x00000070ff037424 */ /* 0x000fe400078e00ff */
[----:B---3--:R3:W-:Y:S03]  /*0d20*/  STS.64 [UR7], R8 ;  /* 0x00000008ff007988 */ /* 0x0087e60008000a07 */
[----:B-1----:R-:W-:-:S05]  /*0d30*/  LOP3.LUT R2, R2, 0x10, R3, 0xd8, !PT ;  /* 0x0000001002027812 */ /* 0x002fca00078ed803 */
[----:B------:R3:W-:Y:S02]  /*0d40*/  STS [UR7+0x8], R2 ;  /* 0x00000802ff007988 */ /* 0x0007e40008000807 */
.L_x_31:
[----:B----4-:R-:W-:Y:S05]  /*0d50*/  BSYNC B2 ;  /* 0x0000000000027941 */ /* 0x010fea0003800000 */
.L_x_30:
[----:B------:R-:W-:Y:S04]  /*0d60*/  BSSY B3, `(.L_x_32) ;  /* 0x0000011000037945 */ /* 0x000fe80003800000 */
[----:B------:R-:W-:Y:S04]  /*0d70*/  BSSY B2, `(.L_x_33) ;  /* 0x000000e000027945 */ /* 0x000fe80003800000 */
[----:B------:R-:W-:Y:S05]  /*0d80*/  @P1 BRA `(.L_x_34) ;  /* 0x0000000000241947 */ /* 0x000fea0003800000 */
[----:B-1-3--:R-:W1:Y:S01]  /*0d90*/  LDS R2, [UR7+0x34] ;  /* 0x00003407ff027984 */ /* 0x00ae620008000800 */
[----:B------:R-:W-:-:S05]  /*0da0*/  IMAD.MOV.U32 R3, RZ, RZ, 0x3f000000 ;  /* 0x3f000000ff037424 */ /* 0x000fca00078e00ff */
[----:B-1----:R-:W-:-:S05]  /*0db0*/  LOP3.LUT R2, R2, 0xff000000, R3, 0xb8, !PT ;  /* 0xff00000002027812 */ /* 0x002fca00078eb803 */
[----:B------:R1:W-:Y:S01]  /*0dc0*/  STS [UR7+0x34], R2 ;  /* 0x00003402ff007988 */ /* 0x0003e20008000807 */
[----:B------:R-:W-:Y:S05]  /*0dd0*/  @P1 BRA `(.L_x_35) ;  /* 0x00000000001c1947 */ /* 0x000fea0003800000 */
[----:B-1----:R-:W1:Y:S01]  /*0de0*/  LDS R2, [UR7+0x38] ;  /* 0x00003807ff027984 */ /* 0x002e620008000800 */
[----:B------:R-:W-:-:S05]  /*0df0*/  IMAD.MOV.U32 R3, RZ, RZ, 0x3f ;  /* 0x0000003fff037424 */ /* 0x000fca00078e00ff */
[----:B-1----:R-:W-:-:S05]  /*0e00*/  LOP3.LUT R2, R2, 0xff, R3, 0xb8, !PT ;  /* 0x000000ff02027812 */ /* 0x002fca00078eb803 */
[----:B------:R4:W-:Y:S02]  /*0e10*/  STS [UR7+0x38], R2 ;  /* 0x00003802ff007988 */ /* 0x0009e40008000807 */
.L_x_34:
[----:B------:R-:W-:Y:S05]  /*0e20*/  @P1 BREAK B2 ;  /* 0x0000000000021942 */ /* 0x000fea0003800000 */
[----:B------:R-:W-:Y:S05]  /*0e30*/  @P1 BRA `(.L_x_36) ;  /* 0x00000000000c1947 */ /* 0x000fea0003800000 */
[----:B------:R1:W-:Y:S02]  /*0e40*/  STS [UR7+0x20], R5 ;  /* 0x00002005ff007988 */ /* 0x0003e40008000807 */
.L_x_35:
[----:B------:R-:W-:Y:S05]  /*0e50*/  BSYNC B2 ;  /* 0x0000000000027941 */ /* 0x000fea0003800000 */
.L_x_33:
[----:B------:R1:W-:Y:S02]  /*0e60*/  @!P1 STS [UR7+0x24], R4 ;  /* 0x00002404ff009988 */ /* 0x0003e40008000807 */
.L_x_36:
[----:B------:R-:W-:Y:S05]  /*0e70*/  BSYNC B3 ;  /* 0x0000000000037941 */ /* 0x000fea0003800000 */
.L_x_32:
[----:B------:R-:W-:Y:S05]  /*0e80*/  WARPSYNC.ALL ;  /* 0x0000000000007948 */ /* 0x000fea0003800000 */
[----:B------:R-:W-:Y:S04]  /*0e90*/  BSSY B3, `(.L_x_37) ;  /* 0x000000e000037945 */ /* 0x000fe80003800000 */
[----:B------:R-:W-:Y:S05]  /*0ea0*/  @P1 BRA `(.L_x_38) ;  /* 0x0000000000301947 */ /* 0x000fea0003800000 */
[----:B------:R-:W5:Y:S01]  /*0eb0*/  LDS R3, [UR7+0x34] ;  /* 0x00003407ff037984 */ /* 0x000f620008000800 */
[----:B-1----:R-:W1:Y:S03]  /*0ec0*/  LDC.64 R4, c[0x0][0x248] ;  /* 0x00009200ff047b82 */ /* 0x002e660000000a00 */
[----:B---34-:R-:W3:Y:S01]  /*0ed0*/  LDS R2, [UR7+0x1c] ;  /* 0x00001c07ff027984 */ /* 0x018ee20008000800 */
[C---:B-1----:R-:W-:Y:S01]  /*0ee0*/  SHF.L.U64.HI R5, R4.reuse, 0x1, R5 ;  /* 0x0000000104057819 */ /* 0x042fe20000010205 */
[----:B------:R-:W-:-:S03]  /*0ef0*/  IMAD.SHL.U32 R4, R4, 0x2, RZ ;  /* 0x0000000204047824 */ /* 0x000fc600078e00ff */
[--C-:B------:R-:W-:Y:S02]  /*0f00*/  SHF.R.U32.HI R9, RZ, 0x4, R5.reuse ;  /* 0x00000004ff097819 */ /* 0x100fe40000011605 */
[----:B------:R-:W-:-:S05]  /*0f10*/  SHF.R.U64 R4, R4, 0x4, R5 ;  /* 0x0000000404047819 */ /* 0x000fca0000001205 */
[----:B------:R1:W-:Y:S01]  /*0f20*/  STS [UR7+0xc], R4 ;  /* 0x00000c04ff007988 */ /* 0x0003e20008000807 */
[----:B-----5:R-:W-:Y:S02]  /*0f30*/  LOP3.LUT R3, R3, 0x7, RZ, 0xb8, !PT ;  /* 0x0000000703037812 */ /* 0x020fe400078eb8ff */
[----:B---3--:R-:W-:-:S03]  /*0f40*/  LOP3.LUT R2, R2, 0xf, R9, 0xb8, !PT ;  /* 0x0000000f02027812 */ /* 0x008fc600078eb809 */
[----:B------:R1:W-:Y:S04]  /*0f50*/  STS [UR7+0x34], R3 ;  /* 0x00003403ff007988 */ /* 0x0003e80008000807 */
[----:B------:R1:W-:Y:S02]  /*0f60*/  STS [UR7+0x1c], R2 ;  /* 0x00001c02ff007988 */ /* 0x0003e40008000807 */
.L_x_38:
[----:B------:R-:W-:Y:S05]  /*0f70*/  BSYNC B3 ;  /* 0x0000000000037941 */ /* 0x000fea0003800000 */
.L_x_37:
[----:B------:R-:W-:Y:S04]  /*0f80*/  BSSY B3, `(.L_x_39) ;  /* 0x000001a000037945 */ /* 0x000fe80003800000 */
[----:B------:R-:W-:Y:S04]  /*0f90*/  BSSY B4, `(.L_x_40) ;  /* 0x0000015000047945 */ /* 0x000fe80003800000 */
[----:B------:R-:W-:Y:S05]  /*0fa0*/  @P1 BRA `(.L_x_41) ;  /* 0x0000000000201947 */ /* 0x000fea0003800000 */
[----:B-1-34-:R-:W1:Y:S02]  /*0fb0*/  LDS R2, [UR7+0x34] ;  /* 0x00003407ff027984 */ /* 0x01ae640008000800 */
[----:B-1----:R-:W-:-:S05]  /*0fc0*/  LOP3.LUT R2, R2, 0x38, RZ, 0xb8, !PT ;  /* 0x0000003802027812 */ /* 0x002fca00078eb8ff */
[----:B------:R1:W-:Y:S01]  /*0fd0*/  STS [UR7+0x34], R2 ;  /* 0x00003402ff007988 */ /* 0x0003e20008000807 */
[----:B------:R-:W-:Y:S05]  /*0fe0*/  @P1 BRA `(.L_x_42) ;  /* 0x0000000000201947 */ /* 0x000fea0003800000 */
[----:B-1----:R-:W1:Y:S01]  /*0ff0*/  LDS R2, [UR7+0x8] ;  /* 0x00000807ff027984 */ /* 0x002e620008000800 */
[----:B------:R-:W-:-:S05]  /*1000*/  IMAD.MOV.U32 R3, RZ, RZ, 0x780 ;  /* 0x00000780ff037424 */ /* 0x000fca00078e00ff */
[----:B-1----:R-:W-:-:S05]  /*1010*/  LOP3.LUT R2, R2, 0x300, R3, 0xd8, !PT ;  /* 0x0000030002027812 */ /* 0x002fca00078ed803 */
[----:B------:R1:W-:Y:S02]  /*1020*/  STS [UR7+0x8], R2 ;  /* 0x00000802ff007988 */ /* 0x0003e40008000807 */
.L_x_41:
[----:B------:R-:W-:Y:S05]  /*1030*/  @P1 BRA `(.L_x_43) ;  /* 0x0000000000281947 */ /* 0x000fea0003800000 */
[----:B-1-34-:R-:W1:Y:S02]  /*1040*/  LDS R2, [UR7+0x8] ;  /* 0x00000807ff027984 */ /* 0x01ae640008000800 */
[----:B-1----:R-:W-:-:S05]  /*1050*/  LOP3.LUT R2, R2, 0x1800, RZ, 0xb8, !PT ;  /* 0x0000180002027812 */ /* 0x002fca00078eb8ff */
[----:B------:R3:W-:Y:S02]  /*1060*/  STS [UR7+0x8], R2 ;  /* 0x00000802ff007988 */ /* 0x0007e40008000807 */
.L_x_42:
[----:B------:R-:W-:Y:S05]  /*1070*/  @P1 BREAK B4 ;  /* 0x0000000000041942 */ /* 0x000fea0003800000 */
[----:B------:R-:W-:Y:S05]  /*1080*/  @P1 BRA `(.L_x_44) ;  /* 0x0000000000241947 */ /* 0x000fea0003800000 */
[----:B-1-3--:R-:W1:Y:S01]  /*1090*/  LDS R2, [UR7+0x8] ;  /* 0x00000807ff027984 */ /* 0x00ae620008000800 */
[----:B------:R-:W-:-:S05]  /*10a0*/  IMAD.MOV.U32 R3, RZ, RZ, 0x6000 ;  /* 0x00006000ff037424 */ /* 0x000fca00078e00ff */
[----:B-1----:R-:W-:-:S04]  /*10b0*/  LOP3.LUT R2, R2, 0x6000, R3, 0xd8, !PT ;  /* 0x0000600002027812 */ /* 0x002fc800078ed803 */
[----:B------:R-:W-:-:S05]  /*10c0*/  LOP3.LUT R2, R2, 0x400000, RZ, 0xb8, !PT ;  /* 0x0040000002027812 */ /* 0x000fca00078eb8ff */
[----:B------:R1:W-:Y:S02]  /*10d0*/  STS [UR7+0x8], R2 ;  /* 0x00000802ff007988 */ /* 0x0003e40008000807 */
.L_x_43:
[----:B------:R-:W-:Y:S05]  /*10e0*/  BSYNC B4 ;  /* 0x0000000000047941 */ /* 0x000fea0003800000 */
.L_x_40:
[----:B-1-34-:R-:W1:Y:S02]  /*10f0*/  @!P1 LDS R2, [UR7+0x8] ;  /* 0x00000807ff029984 */ /* 0x01ae640008000800 */
[----:B-1----:R-:W-:-:S05]  /*1100*/  @!P1 LOP3.LUT R2, R2, 0x8000, RZ, 0xb8, !PT ;  /* 0x0000800002029812 */ /* 0x002fca00078eb8ff */
[----:B------:R4:W-:Y:S02]  /*1110*/  @!P1 STS [UR7+0x8], R2 ;  /* 0x00000802ff009988 */ /* 0x0009e40008000807 */
.L_x_44:
[----:B------:R-:W-:Y:S05]  /*1120*/  BSYNC B3 ;  /* 0x0000000000037941 */ /* 0x000fea0003800000 */
.L_x_39:
[----:B------:R-:W-:Y:S05]  /*1130*/  WARPSYNC.ALL ;  /* 0x0000000000007948 */ /* 0x000fea0003800000 */
[----:B------:R-:W-:Y:S01]  /*1140*/  UIADD3 UR4, UR4, 0x100, URZ ;  /* 0x0000010004047890 */ /* 0x000fe2000fffe03f */
[----:B------:R-:W-:Y:S01]  /*1150*/  ISETP.GE.AND P2, PT, R14, 0x1, PT ;  /* 0x000000010e00780c */ /* 0x000fe20003f46270 */
[----:B------:R-:W-:Y:S01]  /*1160*/  IMAD.MOV.U32 R24, RZ, RZ, RZ ;  /* 0x000000ffff187224 */ /* 0x000fe200078e00ff */
[----:B------:R-:W-:Y:S01]  /*1170*/  SHF.R.U32.HI R8, RZ, 0x5, R0 ;  /* 0x00000005ff087819 */ /* 0x000fe20000011600 */
[----:B------:R-:W-:-:S04]  /*1180*/  UIADD3 UR24, UP0, UR4, UR24, URZ ;  /* 0x0000001804187290 */ /* 0x000fc8000ff1e03f */
[----:B------:R-:W-:Y:S01]  /*1190*/  ULEA.HI.X.SX32 UR25, UR4, UR25, 0x1, UP0 ;  /* 0x0000001904197291 */ /* 0x000fe200080f0e3f */
[----:B------:R-:W-:Y:S11]  /*11a0*/  @P0 BRA `(.L_x_45) ;  /* 0x0000000000280947 */ /* 0x000ff60003800000 */
[----:B-1-34-:R-:W1:Y:S01]  /*11b0*/  S2R R2, SR_LANEID ;  /* 0x0000000000027919 */ /* 0x01ae620000000000 */
[----:B------:R-:W-:Y:S05]  /*11c0*/  WARPSYNC.ALL ;  /* 0x0000000000007948 */ /* 0x000fea0003800000 */
[----:B-1----:R-:W-:-:S05]  /*11d0*/  IMAD.SHL.U32 R4, R2, 0x4, RZ ;  /* 0x0000000402047824 */ /* 0x002fca00078e00ff */
[----:B------:R-:W1:Y:S01]  /*11e0*/  LDS R5, [R4+UR7] ;  /* 0x0000000704057984 */ /* 0x000e620008000800 */
[----:B------:R-:W-:-:S05]  /*11f0*/  IADD3 R2, P3, R4, UR24, RZ ;  /* 0x0000001804027c10 */ /* 0x000fca000ff7e0ff */
[----:B------:R-:W-:-:S05]  /*1200*/  IMAD.X R3, RZ, RZ, UR25, P3 ;  /* 0x00000019ff037e24 */ /* 0x000fca00098e06ff */
[----:B-1----:R1:W3:Y:S01]  /*1210*/  ATOMG.E.EXCH.STRONG.GPU PT, RZ, [R2], R5 ;  /* 0x0000000502ff73a8 */ /* 0x0022e200041ee100 */
[----:B------:R-:W-:-:S04]  /*1220*/  DEPBAR {5,4,3,2,1,0} ;  /* 0x0000003f0000791a */ /* 0x000fc80000000000 */
[----:B------:R1:W-:Y:S01]  /*1230*/  UTMACCTL.IV [UR24] ;  /* 0x00000000180079b9 */ /* 0x0003e20008000000 */
[----:B------:R-:W-:Y:S01]  /*1240*/  NOP ;  /* 0x0000000000007918 */ /* 0x000fe20000000000 */
.L_x_45:
[----:B------:R-:W-:Y:S05]  /*1250*/  @P0 BRA `(.L_x_46) ;  /* 0x00000000000c0947 */ /* 0x000fea0003800000 */
[----:B------:R0:W-:Y:S01]  /*1260*/  UTMACMDFLUSH ;  /* 0x00000000000079b7 */ /* 0x0001e20000000000 */
[----:B------:R-:W-:Y:S05]  /*1270*/  @P0 BRA `(.L_x_46) ;  /* 0x0000000000040947 */ /* 0x000fea0003800000 */
[----:B------:R-:W-:-:S04]  /*1280*/  DEPBAR.LE SB0, 0x0 ;  /* 0x000080000000791a */ /* 0x000fc80000000000 */
.L_x_46:
[----:B------:R-:W-:Y:S05]  /*1290*/  WARPSYNC.ALL ;  /* 0x0000000000007948 */ /* 0x000fea0003800000 */
[----:B---3--:R-:W-:Y:S01]  /*12a0*/  BAR.SYNC.DEFER_BLOCKING 0x0 ;  /* 0x0000000000007b1d */ /* 0x008fe20000010000 */
[----:B------:R-:W-:Y:S01]  /*12b0*/  R2UR UR26, R8 ;  /* 0x00000000081a72ca */ /* 0x000fe200000e0000 */
[----:B------:R-:W-:Y:S01]  /*12c0*/  USHF.L.U32 UR27, UR32, 0x8, URZ ;  /* 0x00000008201b7899 */ /* 0x000fe2000800063f */
[----:B------:R-:W-:Y:S01]  /*12d0*/  IMAD.MOV.U32 R25, RZ, RZ, RZ ;  /* 0x000000ffff197224 */ /* 0x000fe200078e00ff */
[----:B------:R-:W-:Y:S02]  /*12e0*/  CS2R R26, SRZ ;  /* 0x00000000001a7805 */ /* 0x000fe4000001ff00 */
[----:B------:R-:W-:Y:S01]  /*12f0*/  CS2R R28, SRZ ;  /* 0x00000000001c7805 */ /* 0x000fe2000001ff00 */
[----:B------:R-:W-:Y:S01]  /*1300*/  VOTEU.ALL UP0, P1 ;  /* 0x00000000003f7886 */ /* 0x000fe20000800000 */
[----:B------:R-:W-:Y:S01]  /*1310*/  UMOV UR4, 0x1 ;  /* 0x0000000100047882 */ /* 0x000fe20000000000 */
[----:B------:R-:W-:Y:S01]  /*1320*/  VOTEU.ALL UP1, P1 ;  /* 0x00000000003f7886 */ /* 0x000fe20000820000 */
[----:B------:R-:W-:Y:S01]  /*1330*/  VOTEU.ALL UP2, P1 ;  /* 0x00000000003f7886 */ /* 0x000fe20000840000 */
[----:B------:R-:W-:Y:S01]  /*1340*/  VOTEU.ALL UP3, P1 ;  /* 0x00000000003f7886 */ /* 0x000fe20000860000 */
[----:B------:R-:W-:-:S04]  /*1350*/  @!UP0 UIADD3 UR8, -UR4, 0x100000, URZ ;  /* 0x0010000004088890 */ /* 0x000fc8000fffe13f */
[----:B------:R-:W-:Y:S02]  /*1360*/  @!UP0 USHF.L.U32 UR9, UR8, 0xb, URZ ;  /* 0x0000000b08098899 */ /* 0x000fe4000800063f */
[----:B------:R-:W-:Y:S01]  /*1370*/  @!UP0 USHF.L.U32 UR8, UR8, 0x1, URZ ;  /* 0x0000000108088899 */ /* 0x000fe2000800063f */
[----:B------:R-:W-:Y:S01]  /*1380*/  CS2R R30, SRZ ;  /* 0x00000000001e7805 */ /* 0x000fe2000001ff00 */
        /* <DEDUP_REMOVED lines=12> */
[----:B------:R-:W-:Y:S01]  /*1450*/  VOTEU.ALL UP0, P1 ;  /* 0x00000000003f7886 */ /* 0x000fe20000800000 */
[----:B------:R-:W-:Y:S02]  /*1460*/  CS2R R38, SRZ ;  /* 0x0000000000267805 */ /* 0x000fe4000001ff00 */
[----:B------:R-:W-:Y:S02]  /*1470*/  CS2R R40, SRZ ;  /* 0x0000000000287805 */ /* 0x000fe4000001ff00 */
[----:B------:R-:W-:Y:S02]  /*1480*/  CS2R R42, SRZ ;  /* 0x00000000002a7805 */ /* 0x000fe4000001ff00 */
[----:B------:R-:W-:Y:S01]  /*1490*/  CS2R R44, SRZ ;  /* 0x00000000002c7805 */ /* 0x000fe2000001ff00 */
[----:B------:R-:W3:Y:S02]  /*14a0*/  FENCE.VIEW.ASYNC.S ;  /* 0x00000000000073c6 */ /* 0x000ee40000000000 */
[----:B---3--:R-:W3:Y:S02]  /*14b0*/  @!UP0 SYNCS.EXCH.64 URZ, [UR7+0x50000], UR8 ;  /* 0x05000008073f85b2 */ /* 0x008ee40008000100 */
[----:B---3--:R-:W-:Y:S01]  /*14c0*/  BAR.SYNC.DEFER_BLOCKING 0x0 ;  /* 0x0000000000007b1d */ /* 0x008fe20000010000 */
[----:B------:R-:W-:-:S02]  /*14d0*/  CS2R R46, SRZ ;  /* 0x00000000002e7805 */ /* 0x000fc4000001ff00 */
[----:B------:R-:W-:Y:S02]  /*14e0*/  CS2R R48, SRZ ;  /* 0x0000000000307805 */ /* 0x000fe4000001ff00 */
[----:B------:R-:W-:Y:S02]  /*14f0*/  CS2R R50, SRZ ;  /* 0x0000000000327805 */ /* 0x000fe4000001ff00 */
[----:B------:R-:W-:Y:S02]  /*1500*/  CS2R R52, SRZ ;  /* 0x0000000000347805 */ /* 0x000fe4000001ff00 */
[----:B------:R-:W-:Y:S02]  /*1510*/  CS2R R54, SRZ ;  /* 0x0000000000367805 */ /* 0x000fe4000001ff00 */
[----:B------:R-:W-:Y:S02]  /*1520*/  CS2R R56, SRZ ;  /* 0x0000000000387805 */ /* 0x000fe4000001ff00 */
        /* <DEDUP_REMOVED lines=16> */
[----:B------:R-:W-:Y:S01]  /*1630*/  CS2R R90, SRZ ;  /* 0x00000000005a7805 */ /* 0x000fe2000001ff00 */
[----:B------:R3:W4:Y:S02]  /*1640*/  @!UP1 SYNCS.EXCH.64 URZ, [UR7+0x50008], UR10 ;  /* 0x0500080a073f95b2 */ /* 0x0007240008000100 */
[----:B----4-:R-:W-:Y:S01]  /*1650*/  BAR.SYNC.DEFER_BLOCKING 0x0 ;  /* 0x0000000000007b1d */ /* 0x010fe20000010000 */
        /* <DEDUP_REMOVED lines=9> */
[----:B------:R-:W-:Y:S01]  /*16f0*/  CS2R R110, SRZ ;  /* 0x00000000006e7805 */ /* 0x000fe2000001ff00 */
[----:B---3--:R-:W-:Y:S01]  /*1700*/  USHF.L.U32 UR11, UR33, 0x6, URZ ;  /* 0x00000006210b7899 */ /* 0x008fe2000800063f */
        /* <DEDUP_REMOVED lines=12> */
[----:B------:R3:W4:Y:S02]  /*17d0*/  @!UP2 SYNCS.EXCH.64 URZ, [UR7+0x50010], UR12 ;  /* 0x0500100c073fa5b2 */ /* 0x0007240008000100 */
[----:B----4-:R-:W-:Y:S01]  /*17e0*/  BAR.SYNC.DEFER_BLOCKING 0x0 ;  /* 0x0000000000007b1d */ /* 0x010fe20000010000 */
[----:B------:R-:W-:Y:S02]  /*17f0*/  CS2R R136, SRZ ;  /* 0x0000000000887805 */ /* 0x000fe4000001ff00 */
[----:B------:R-:W-:-:S02]  /*1800*/  CS2R R138, SRZ ;  /* 0x00000000008a7805 */ /* 0x000fc4000001ff00 */
[----:B------:R-:W-:Y:S02]  /*1810*/  CS2R R140, SRZ ;  /* 0x00000000008c7805 */ /* 0x000fe4000001ff00 */
[----:B------:R-:W-:Y:S02]  /*1820*/  CS2R R142, SRZ ;  /* 0x00000000008e7805 */ /* 0x000fe4000001ff00 */
[----:B------:R-:W-:Y:S02]  /*1830*/  CS2R R144, SRZ ;  /* 0x0000000000907805 */ /* 0x000fe4000001ff00 */
[----:B------:R-:W-:Y:S02]  /*1840*/  CS2R R146, SRZ ;  /* 0x0000000000927805 */ /* 0x000fe4000001ff00 */
[----:B------:R-:W-:Y:S02]  /*1850*/  CS2R R148, SRZ ;  /* 0x0000000000947805 */ /* 0x000fe4000001ff00 */
[----:B------:R-:W-:Y:S01]  /*1860*/  CS2R R150, SRZ ;  /* 0x0000000000967805 */ /* 0x000fe2000001ff00 */
[----:B------:R3:W4:Y:S01]  /*1870*/  @!UP3 SYNCS.EXCH.64 URZ, [UR7+0x50018], UR4 ;  /* 0x05001804073fb5b2 */ /* 0x0007220008000100 */
[----:B------:R-:W-:Y:S05]  /*1880*/  @!P2 BRA `(.L_x_47) ;  /* 0x000000080050a947 */ /* 0x000fea0003800000 */
        /* <DEDUP_REMOVED lines=64> */
[----:B---3--:R-:W-:Y:S01]  /*1c90*/  UMOV UR4, URZ ;  /* 0x0000003f00047c82 */ /* 0x008fe20008000000 */
[----:B------:R-:W-:-:S05]  /*1ca0*/  UMOV UR15, URZ ;  /* 0x0000003f000f7c82 */ /* 0x000fca0008000000 */
.L_x_49:
[----:B----4-:R-:W-:Y:S01]  /*1cb0*/  BAR.SYNC.DEFER_BLOCKING 0x0 ;  /* 0x0000000000007b1d */ /* 0x010fe20000010000 */
[----:B------:R-:W-:Y:S01]  /*1cc0*/  ULEA UR29, UR4, UR7, 0x3 ;  /* 0x00000007041d7291 */ /* 0x000fe2000f8e183f */
[----:B-1----:R-:W-:Y:S01]  /*1cd0*/  @!P1 IMAD.MOV.U32 R2, RZ, RZ, 0x14000 ;  /* 0x00014000ff029424 */ /* 0x002fe200078e00ff */
[----:B------:R-:W-:Y:S01]  /*1ce0*/  ELECT P0, URZ, PT ;  /* 0x00000000003f782f */ /* 0x000fe20003800000 */
[----:B------:R-:W-:-:S03]  /*1cf0*/  ULEA UR5, UR4, UR7, 0xe ;  /* 0x0000000704057291 */ /* 0x000fc6000f8e703f */
[----:B------:R-:W-:Y:S01]  /*1d00*/  ISETP.LT.U32.AND P0, PT, R6, 0x40, P0 ;  /* 0x000000400600780c */ /* 0x000fe20000701070 */
[----:B------:R-:W-:Y:S02]  /*1d10*/  ULOP3.LUT UR8, UR26, 0x1, URZ, 0xc0, !UPT ;  /* 0x000000011a087892 */ /* 0x000fe4000f8ec03f */
[----:B------:R-:W-:Y:S02]  /*1d20*/  UIADD3 UR5, UR5, 0x40000, URZ ;  /* 0x0004000005057890 */ /* 0x000fe4000fffe03f */
[----:B------:R-:W-:Y:S02]  /*1d30*/  ULEA UR10, UR8, UR15, 0x6 ;  /* 0x0000000f080a7291 */ /* 0x000fe4000f8e303f */
[----:B------:R-:W-:Y:S02]  /*1d40*/  UIADD3 UR9, UR29, 0x50000, URZ ;  /* 0x000500001d097890 */ /* 0x000fe4000fffe03f */
[----:B------:R-:W-:Y:S02]  /*1d50*/  ULEA UR8, UR8, UR5, 0xd ;  /* 0x0000000508087291 */ /* 0x000fe4000f8e683f */
[----:B------:R-:W-:-:S02]  /*1d60*/  ULEA UR6, UR4, UR7, 0x10 ;  /* 0x0000000704067291 */ /* 0x000fc4000f8e803f */
[----:B------:R-:W-:Y:S01]  /*1d70*/  VOTEU.ANY UP0, P0 ;  /* 0x00000000003f7886 */ /* 0x000fe20000000100 */
[----:B------:R-:W-:Y:S01]  /*1d80*/  VOTEU.ANY UP1, P0 ;  /* 0x00000000003f7886 */ /* 0x000fe20000020100 */
[----:B------:R-:W-:Y:S01]  /*1d90*/  ULOP3.LUT UR14, UR26, 0x3, URZ, 0xc0, !UPT ;  /* 0x000000031a0e7892 */ /* 0x000fe2000f8ec03f */
[----:B------:R1:W-:Y:S02]  /*1da0*/  @!P1 SYNCS.ARRIVE.TRANS64 RZ, [UR29+0x50000], R2 ;  /* 0x05000002ffff99a7 */ /* 0x0003e4000800001d */
[----:B------:R-:W-:Y:S01]  /*1db0*/  @UP0 UMOV UR16, UR20 ;  /* 0x0000001400100c82 */ /* 0x000fe20008000000 */
[----:B------:R-:W-:Y:S01]  /*1dc0*/  @UP0 UMOV UR17, UR21 ;  /* 0x0000001500110c82 */ /* 0x000fe20008000000 */
[----:B------:R-:W-:Y:S01]  /*1dd0*/  BAR.SYNC.DEFER_BLOCKING 0x0 ;  /* 0x0000000000007b1d */ /* 0x000fe20000010000 */
[----:B------:R-:W-:Y:S02]  /*1de0*/  ULEA UR12, UR14, UR6, 0xe ;  /* 0x000000060e0c7291 */ /* 0x000fe4000f8e703f */
[----:B------:R-:W-:Y:S01]  /*1df0*/  ULEA UR14, UR14, UR27, 0x6 ;  /* 0x0000001b0e0e7291 */ /* 0x000fe2000f8e303f */
[----:B-1----:R-:W-:-:S02]  /*1e00*/  SHF.L.U32 R2, R7, 0x1f, RZ ;  /* 0x0000001f07027819 */ /* 0x002fc400000006ff */
[----:B------:R-:W-:Y:S01]  /*1e10*/  UMOV UR13, UR9 ;  /* 0x00000009000d7c82 */ /* 0x000fe20008000000 */
[----:B------:R-:W-:Y:S02]  /*1e20*/  USHF.R.U32.HI UR28, URZ, 0x4, UR6 ;  /* 0x000000043f1c7899 */ /* 0x000fe40008011606 */
[----:B------:R-:W-:Y:S02]  /*1e30*/  USHF.R.U32.HI UR6, URZ, 0x4, UR5 ;  /* 0x000000043f067899 */ /* 0x000fe40008011605 */
[----:B------:R-:W-:Y:S02]  /*1e40*/  USGXT.U32 UR28, UR28, 0xe ;  /* 0x0000000e1c1c789a */ /* 0x000fe40008000000 */
[----:B------:R-:W-:Y:S02]  /*1e50*/  USGXT.U32 UR6, UR6, 0xe ;  /* 0x0000000e0606789a */ /* 0x000fe40008000000 */
[----:B------:R-:W-:Y:S01]  /*1e60*/  ULOP3.LUT UR18, UR28, 0x4000000, URZ, 0xfc, !UPT ;  /* 0x040000001c127892 */ /* 0x000fe2000f8efc3f */
[----:B------:R-:W-:Y:S01]  /*1e70*/  UMOV UR19, 0x40000040 ;  /* 0x4000004000137882 */ /* 0x000fe20000000000 */
[----:B------:R1:W-:Y:S01]  /*1e80*/  @UP1 UTMALDG.2D [UR8], [UR16] ;  /* 0x00000008100015b4 */ /* 0x0003e20008008000 */
[----:B------:R3:W-:Y:S06]  /*1e90*/  MEMBAR.ALL.CTA ;  /* 0x0000000000007992 */ /* 0x0007ec0000008000 */
[----:B---3--:R-:W3:Y:S01]  /*1ea0*/  FENCE.VIEW.ASYNC.S ;  /* 0x00000000000073c6 */ /* 0x008ee20000000000 */
[----:B-1----:R-:W-:Y:S01]  /*1eb0*/  UMOV UR16, UR6 ;  /* 0x0000000600107c82 */ /* 0x002fe20008000000 */
[----:B------:R-:W-:Y:S01]  /*1ec0*/  UMOV UR17, 0x40000040 ;  /* 0x4000004000117882 */ /* 0x000fe20000000000 */
[----:B---3--:R-:W-:Y:S06]  /*1ed0*/  BAR.SYNC.DEFER_BLOCKING 0x0 ;  /* 0x0000000000007b1d */ /* 0x008fec0000010000 */
[----:B------:R1:W-:Y:S02]  /*1ee0*/  UTMALDG.2D [UR12], [UR22] ;  /* 0x0000000c160075b4 */ /* 0x0003e40008008000 */
[----:B------:R-:W-:Y:S06]  /*1ef0*/  BAR.SYNC.DEFER_BLOCKING 0x0 ;  /* 0x0000000000007b1d */ /* 0x000fec0000010000 */
[----:B------:R-:W3:Y:S02]  /*1f00*/  SYNCS.PHASECHK.TRANS64.TRYWAIT P0, [UR29+0x50000], R2 ;  /* 0x05000002ff0075a7 */ /* 0x000ee4000800015d */
[----:B-1-3--:R-:W-:Y:S05]  /*1f10*/  @!P0 BRA `(.L_x_48) ;  /* 0x00000008007c8947 */ /* 0x00afea0003800000 */
.L_x_50:
[----:B------:R-:W-:Y:S02]  /*1f20*/  WARPGROUP.DEPBAR.LE gsb0, 0x0 ;  /* 0x00008000000079c5 */ /* 0x000fe40000010000 */
[----:B------:R-:W-:Y:S01]  /*1f30*/  WARPGROUP.ARRIVE ;  /* 0x00000000000079c5 */ /* 0x000fe20000000000 */
[----:B------:R-:W-:Y:S01]  /*1f40*/  UMOV UR5, URZ ;  /* 0x0000003f00057c82 */ /* 0x000fe20008000000 */
[----:B------:R-:W1:Y:S01]  /*1f50*/  LDC R2, c[0x0][0x230] ;  /* 0x00008c00ff027b82 */ /* 0x000e620000000800 */
[----:B------:R-:W-:Y:S02]  /*1f60*/  UIADD3 UR15, UR15, 0x80, URZ ;  /* 0x000000800f0f7890 */ /* 0x000fe4000fffe03f */
[----:B------:R-:W-:Y:S01]  /*1f70*/  UIADD3 UR4, UR4, 0x1, URZ ;  /* 0x0000000104047890 */ /* 0x000fe2000fffe03f */
[----:B------:R-:W-:Y:S01]  /*1f80*/  HGMMA.64x256x16.F32 R24, gdesc[UR16].tnspB, R24 ;  /* 0x43e00000101879f0 */ /* 0x000fe20008700818 */
[----:B------:R-:W-:Y:S02]  /*1f90*/  UIADD3 UR18, UP1, UR28, 0x4000080, URZ ;  /* 0x040000801c127890 */ /* 0x000fe4000ff3e03f */
[----:B------:R-:W-:-:S03]  /*1fa0*/  UIADD3 UR16, UP0, UR6, 0x2, URZ ;  /* 0x0000000206107890 */ /* 0x000fc6000ff1e03f */
[----:B------:R-:W-:Y:S01]  /*1fb0*/  UMOV UR6, URZ ;  /* 0x0000003f00067c82 */ /* 0x000fe20008000000 */
[----:B------:R-:W-:Y:S02]  /*1fc0*/  UIADD3.X UR17, UR5, 0x40000040, URZ, UP0, !UPT ;  /* 0x4000004005117890 */ /* 0x000fe400087fe43f */
[----:B------:R-:W-:Y:S02]  /*1fd0*/  UIADD3.X UR19, UR6, 0x40000040, URZ, UP1, !UPT ;  /* 0x4000004006137890 */ /* 0x000fe40008ffe43f */
[----:B------:R-:W-:Y:S02]  /*1fe0*/  UIADD3.64 UR28, UR16, 0x2, URZ ;  /* 0x00000002101c7897 */ /* 0x000fe4000fffe03f */
[----:B------:R-:W-:Y:S02]  /*1ff0*/  UIADD3.64 UR30, UR18, 0x80, URZ ;  /* 0x00000080121e7897 */ /* 0x000fe4000fffe03f */
[----:B------:R-:W-:-:S04]  /*2000*/  UISETP.NE.U32.AND UP0, UPT, UR4, 0x4, UPT ;  /* 0x000000040400788c */ /* 0x000fc8000bf05070 */
[----:B------:R-:W-:Y:S01]  /*2010*/  USEL UR5, URZ, 0x1, UP0 ;  /* 0x000000013f057887 */ /* 0x000fe20008000000 */
[----:B-1----:R-:W-:Y:S01]  /*2020*/  ISETP.LE.AND P0, PT, R2, UR15, PT ;  /* 0x0000000f02007c0c */ /* 0x002fe2000bf03270 */
[----:B------:R-:W-:-:S04]  /*2030*/  USEL UR4, UR4, URZ, UP0 ;  /* 0x0000003f04047287 */ /* 0x000fc80008000000 */
[----:B------:R-:W-:-:S03]  /*2040*/  LOP3.LUT R7, R7, UR5, RZ, 0x3c, !PT ;  /* 0x0000000507077c12 */ /* 0x000fc6000f8e3cff */
[----:B------:R-:W-:-:S15]  /*2050*/  HGMMA.64x256x16.F32 R24, gdesc[UR16].tnspB, R24 ;  /* 0x43e00000101879f0 */ /* 0x000fde0008700818 */
[----:B------:R-:W-:-:S13]  /*2060*/  NOP ;  /* 0x0000000000007918 */ /* 0x000fda0000000000 */
[----:B------:R-:W-:Y:S01]  /*2070*/  HGMMA.64x256x16.F32 R24, gdesc[UR28].tnspB, R24 ;  /* 0x43e000001c1879f0 */ /* 0x000fe20008700818 */
[----:B------:R-:W-:Y:S02]  /*2080*/  UIADD3.64 UR30, UR18, 0x100, URZ ;  /* 0x00000100121e7897 */ /* 0x000fe4000fffe03f */
[----:B------:R-:W-:-:S15]  /*2090*/  UIADD3.64 UR28, UR16, 0x4, URZ ;  /* 0x00000004101c7897 */ /* 0x000fde000fffe03f */
[----:B------:R-:W-:-:S10]  /*20a0*/  NOP ;  /* 0x0000000000007918 */ /* 0x000fd40000000000 */
        /* <DEDUP_REMOVED lines=10> */
[----:B------:R-:W-:Y:S02]  /*2150*/  UIADD3.64 UR28, UR16, 0x202, URZ ;  /* 0x00000202101c7897 */ /* 0x000fe4000fffe03f */
[----:B------:R-:W-:Y:S02]  /*2160*/  UIADD3.64 UR18, UR18, 0x300, URZ ;  /* 0x0000030012127897 */ /* 0x000fe4000fffe03f */
[----:B------:R-:W-:-:S15]  /*2170*/  UIADD3.64 UR16, UR16, 0x204, URZ ;  /* 0x0000020410107897 */ /* 0x000fde000fffe03f */
[----:B------:R-:W-:-:S06]  /*2180*/  NOP ;  /* 0x0000000000007918 */ /* 0x000fcc0000000000 */
[----:B------:R-:W-:-:S15]  /*2190*/  HGMMA.64x256x16.F32 R24, gdesc[UR28].tnspB, R24 ;  /* 0x43e000001c1879f0 */ /* 0x000fde0008700818 */
[----:B------:R-:W-:-:S13]  /*21a0*/  NOP ;  /* 0x0000000000007918 */ /* 0x000fda0000000000 */
[----:B------:R-:W-:Y:S01]  /*21b0*/  HGMMA.64x256x16.F32 R24, gdesc[UR16].tnspB, R24, gsb0 ;  /* 0x43e00000101879f0 */ /* 0x000fe20008000818 */
[----:B------:R-:W-:Y:S05]  /*21c0*/  @!P0 BRA `(.L_x_49) ;  /* 0xfffffff800b88947 */ /* 0x000fea000383ffff */
.L_x_47:
[----:B------:R-:W-:Y:S02]  /*21d0*/  WARPGROUP.DEPBAR.LE gsb0, 0x0 ;  /* 0x00008000000079c5 */ /* 0x000fe40000010000 */
[----:B----4-:R-:W-:Y:S01]  /*21e0*/  BAR.SYNC.DEFER_BLOCKING 0x0 ;  /* 0x0000000000007b1d */ /* 0x010fe20000010000 */
[C---:B-1----:R-:W-:Y:S01]  /*21f0*/  IMAD.SHL.U32 R2, R0.reuse, 0x80, RZ ;  /* 0x0000008000027824 */ /* 0x042fe200078e00ff */
[----:B------:R-:W-:Y:S01]  /*2200*/  F2FP.F16.F32.PACK_AB R24, R25, R24 ;  /* 0x000000181918723e */ /* 0x000fe200000000ff */
[----:B------:R-:W-:Y:S01]  /*2210*/  IMAD.SHL.U32 R3, R0, 0x10, RZ ;  /* 0x0000001000037824 */ /* 0x000fe200078e00ff */
[----:B------:R-:W-:Y:S01]  /*2220*/  F2FP.F16.F32.PACK_AB R25, R27, R26 ;  /* 0x0000001a1b19723e */ /* 0x000fe200000000ff */
[----:B------:R-:W-:Y:S01]  /*2230*/  ULOP3.LUT UR26, UR26, 0x3, URZ, 0xc0, !UPT ;  /* 0x000000031a1a7892 */ /* 0x000fe2000f8ec03f */
[----:B------:R-:W-:Y:S01]  /*2240*/  LOP3.LUT R2, R2, 0x780, RZ, 0xc0, !PT ;  /* 0x0000078002027812 */ /* 0x000fe200078ec0ff */
[----:B------:R-:W-:Y:S01]  /*2250*/  UMOV UR6, UR11 ;  /* 0x0000000b00067c82 */ /* 0x000fe20008000000 */
[----:B------:R-:W-:Y:S01]  /*2260*/  F2FP.F16.F32.PACK_AB R56, R57, R56 ;  /* 0x000000383938723e */ /* 0x000fe200000000ff */
[----:B---3--:R-:W-:Y:S01]  /*2270*/  ULEA UR4, UR26, UR7, 0xd ;  /* 0x000000071a047291 */ /* 0x008fe2000f8e683f */
[----:B------:R-:W-:Y:S01]  /*2280*/  LOP3.LUT R3, R2, 0x70, R3, 0xf8, !PT ;  /* 0x0000007002037812 */ /* 0x000fe200078ef803 */
[----:B------:R-:W-:Y:S01]  /*2290*/  ULEA UR5, UR26, UR27, 0x6 ;  /* 0x0000001b1a057291 */ /* 0x000fe2000f8e303f */
[----:B------:R-:W-:-:S02]  /*22a0*/  F2FP.F16.F32.PACK_AB R26, R29, R28 ;  /* 0x0000001c1d1a723e */ /* 0x000fc400000000ff */
[----:B------:R-:W-:Y:S02]  /*22b0*/  ELECT P0, URZ, PT ;  /* 0x00000000003f782f */ /* 0x000fe40003800000 */
[----:B------:R-:W-:Y:S01]  /*22c0*/  LOP3.LUT R3, R3, 0x10, R0, 0x78, !PT ;  /* 0x0000001003037812 */ /* 0x000fe200078e7800 */
[----:B------:R-:W-:Y:S01]  /*22d0*/  IMAD.SHL.U32 R0, R0, 0x40, RZ ;  /* 0x0000004000007824 */ /* 0x000fe200078e00ff */
[----:B------:R-:W-:Y:S02]  /*22e0*/  F2FP.F16.F32.PACK_AB R27, R31, R30 ;  /* 0x0000001e1f1b723e */ /* 0x000fe400000000ff */
[----:B------:R-:W-:Y:S02]  /*22f0*/  F2FP.F16.F32.PACK_AB R57, R59, R58 ;  /* 0x0000003a3b39723e */ /* 0x000fe400000000ff */
[----:B------:R-:W-:Y:S02]  /*2300*/  LOP3.LUT R0, R3, 0x1800, R0, 0xf8, !PT ;  /* 0x0000180003007812 */ /* 0x000fe400078ef800 */
[----:B------:R-:W-:Y:S01]  /*2310*/  F2FP.F16.F32.PACK_AB R88, R89, R88 ;  /* 0x000000585958723e */ /* 0x000fe200000000ff */
[----:B------:R-:W1:Y:S02]  /*2320*/  @!P1 SYNCS.CCTL.IV [UR7+0x50000] ;  /* 0x05000000ff0099b1 */ /* 0x000e640008000007 */
[----:B-1----:R-:W-:Y:S01]  /*2330*/  BAR.SYNC.DEFER_BLOCKING 0x0 ;  /* 0x0000000000007b1d */ /* 0x002fe20000010000 */
[C---:B------:R-:W-:Y:S01]  /*2340*/  LOP3.LUT R3, R0.reuse, 0x20, RZ, 0x3c, !PT ;  /* 0x0000002000037812 */ /* 0x040fe200078e3cff */
[----:B------:R-:W-:Y:S01]  /*2350*/  VIADD R2, R0, UR7 ;  /* 0x0000000700027c36 */ /* 0x000fe20008000000 */
[----:B------:R-:W-:-:S02]  /*2360*/  F2FP.F16.F32.PACK_AB R58, R61, R60 ;  /* 0x0000003c3d3a723e */ /* 0x000fc400000000ff */
[----:B------:R-:W-:Y:S01]  /*2370*/  F2FP.F16.F32.PACK_AB R59, R63, R62 ;  /* 0x0000003e3f3b723e */ /* 0x000fe200000000ff */
[----:B------:R-:W-:Y:S01]  /*2380*/  VIADD R3, R3, UR7 ;  /* 0x0000000703037c36 */ /* 0x000fe20008000000 */
[----:B------:R-:W-:Y:S02]  /*2390*/  F2FP.F16.F32.PACK_AB R89, R91, R90 ;  /* 0x0000005a5b59723e */ /* 0x000fe400000000ff */
[----:B------:R-:W-:Y:S02]  /*23a0*/  F2FP.F16.F32.PACK_AB R120, R121, R120 ;  /* 0x000000787978723e */ /* 0x000fe400000000ff */
[----:B------:R-:W-:Y:S02]  /*23b0*/  F2FP.F16.F32.PACK_AB R32, R33, R32 ;  /* 0x000000202120723e */ /* 0x000fe400000000ff */
[----:B------:R-:W-:Y:S02]  /*23c0*/  F2FP.F16.F32.PACK_AB R90, R93, R92 ;  /* 0x0000005c5d5a723e */ /* 0x000fe400000000ff */
[----:B------:R-:W-:-:S02]  /*23d0*/  F2FP.F16.F32.PACK_AB R91, R95, R94 ;  /* 0x0000005e5f5b723e */ /* 0x000fc400000000ff */
[----:B------:R-:W-:Y:S02]  /*23e0*/  F2FP.F16.F32.PACK_AB R121, R123, R122 ;  /* 0x0000007a7b79723e */ /* 0x000fe400000000ff */
[----:B------:R-:W-:Y:S02]  /*23f0*/  F2FP.F16.F32.PACK_AB R33, R35, R34 ;  /* 0x000000222321723e */ /* 0x000fe400000000ff */
[----:B------:R-:W-:Y:S02]  /*2400*/  F2FP.F16.F32.PACK_AB R64, R65, R64 ;  /* 0x000000404140723e */ /* 0x000fe400000000ff */
[----:B------:R-:W-:Y:S01]  /*2410*/  F2FP.F16.F32.PACK_AB R122, R125, R124 ;  /* 0x0000007c7d7a723e */ /* 0x000fe200000000ff */
[----:B------:R-:W1:Y:S02]  /*2420*/  @!P1 SYNCS.CCTL.IV [UR7+0x50008] ;  /* 0x05000800ff0099b1 */ /* 0x000e640008000007 */
[----:B-1----:R-:W-:Y:S01]  /*2430*/  BAR.SYNC.DEFER_BLOCKING 0x0 ;  /* 0x0000000000007b1d */ /* 0x002fe20000010000 */
[----:B------:R-:W-:-:S02]  /*2440*/  F2FP.F16.F32.PACK_AB R123, R127, R126 ;  /* 0x0000007e7f7b723e */ /* 0x000fc400000000ff */
[----:B------:R-:W-:Y:S02]  /*2450*/  LOP3.LUT R4, R0, 0x40, RZ, 0x3c, !PT ;  /* 0x0000004000047812 */ /* 0x000fe400078e3cff */
[----:B------:R-:W-:Y:S02]  /*2460*/  F2FP.F16.F32.PACK_AB R34, R37, R36 ;  /* 0x000000242522723e */ /* 0x000fe400000000ff */
[----:B------:R-:W-:Y:S01]  /*2470*/  F2FP.F16.F32.PACK_AB R35, R39, R38 ;  /* 0x000000262723723e */ /* 0x000fe200000000ff */
[----:B------:R-:W-:Y:S01]  /*2480*/  VIADD R4, R4, UR7 ;  /* 0x0000000704047c36 */ /* 0x000fe20008000000 */
[----:B------:R-:W-:Y:S02]  /*2490*/  F2FP.F16.F32.PACK_AB R65, R67, R66 ;  /* 0x000000424341723e */ /* 0x000fe400000000ff */
[----:B------:R-:W-:Y:S02]  /*24a0*/  F2FP.F16.F32.PACK_AB R96, R97, R96 ;  /* 0x000000606160723e */ /* 0x000fe400000000ff */
[----:B------:R-:W-:-:S02]  /*24b0*/  F2FP.F16.F32.PACK_AB R66, R69, R68 ;  /* 0x000000444542723e */ /* 0x000fc400000000ff */
[----:B------:R-:W-:Y:S02]  /*24c0*/  F2FP.F16.F32.PACK_AB R67, R71, R70 ;  /* 0x000000464743723e */ /* 0x000fe400000000ff */
[----:B------:R-:W-:Y:S02]  /*24d0*/  F2FP.F16.F32.PACK_AB R97, R99, R98 ;  /* 0x000000626361723e */ /* 0x000fe400000000ff */
[----:B------:R-:W-:Y:S02]  /*24e0*/  F2FP.F16.F32.PACK_AB R128, R129, R128 ;  /* 0x000000808180723e */ /* 0x000fe400000000ff */
[----:B------:R-:W-:Y:S02]  /*24f0*/  F2FP.F16.F32.PACK_AB R40, R41, R40 ;  /* 0x000000282928723e */ /* 0x000fe400000000ff */
[----:B------:R-:W-:Y:S01]  /*2500*/  F2FP.F16.F32.PACK_AB R98, R101, R100 ;  /* 0x000000646562723e */ /* 0x000fe200000000ff */
[----:B------:R-:W1:Y:S02]  /*2510*/  @!P1 SYNCS.CCTL.IV [UR7+0x50010] ;  /* 0x05001000ff0099b1 */ /* 0x000e640008000007 */
[----:B-1----:R-:W-:Y:S01]  /*2520*/  BAR.SYNC.DEFER_BLOCKING 0x0 ;  /* 0x0000000000007b1d */ /* 0x002fe20000010000 */
[----:B------:R-:W-:-:S02]  /*2530*/  F2FP.F16.F32.PACK_AB R99, R103, R102 ;  /* 0x000000666763723e */ /* 0x000fc400000000ff */
[----:B------:R-:W-:Y:S02]  /*2540*/  F2FP.F16.F32.PACK_AB R129, R131, R130 ;  /* 0x000000828381723e */ /* 0x000fe400000000ff */
[----:B------:R-:W-:Y:S02]  /*2550*/  F2FP.F16.F32.PACK_AB R41, R43, R42 ;  /* 0x0000002a2b29723e */ /* 0x000fe400000000ff */
[----:B------:R-:W-:Y:S02]  /*2560*/  F2FP.F16.F32.PACK_AB R72, R73, R72 ;  /* 0x000000484948723e */ /* 0x000fe400000000ff */
[----:B------:R-:W-:Y:S02]  /*2570*/  F2FP.F16.F32.PACK_AB R130, R133, R132 ;  /* 0x000000848582723e */ /* 0x000fe400000000ff */
[----:B------:R-:W-:Y:S02]  /*2580*/  F2FP.F16.F32.PACK_AB R131, R135, R134 ;  /* 0x000000868783723e */ /* 0x000fe400000000ff */
[----:B------:R-:W-:-:S02]  /*2590*/  LOP3.LUT R0, R0, 0x60, RZ, 0x3c, !PT ;  /* 0x0000006000007812 */ /* 0x000fc400078e3cff */
[----:B------:R-:W-:Y:S02]  /*25a0*/  F2FP.F16.F32.PACK_AB R42, R45, R44 ;  /* 0x0000002c2d2a723e */ /* 0x000fe400000000ff */
[----:B------:R-:W-:Y:S01]  /*25b0*/  F2FP.F16.F32.PACK_AB R43, R47, R46 ;  /* 0x0000002e2f2b723e */ /* 0x000fe200000000ff */
[----:B------:R-:W-:Y:S01]  /*25c0*/  VIADD R0, R0, UR7 ;  /* 0x0000000700007c36 */ /* 0x000fe20008000000 */
[----:B------:R-:W-:Y:S02]  /*25d0*/  F2FP.F16.F32.PACK_AB R73, R75, R74 ;  /* 0x0000004a4b49723e */ /* 0x000fe400000000ff */
[----:B------:R-:W-:Y:S02]  /*25e0*/  F2FP.F16.F32.PACK_AB R104, R105, R104 ;  /* 0x000000686968723e */ /* 0x000fe400000000ff */
[----:B------:R-:W-:Y:S01]  /*25f0*/  F2FP.F16.F32.PACK_AB R74, R77, R76 ;  /* 0x0000004c4d4a723e */ /* 0x000fe200000000ff */
[----:B------:R-:W1:Y:S02]  /*2600*/  @!P1 SYNCS.CCTL.IV [UR7+0x50018] ;  /* 0x05001800ff0099b1 */ /* 0x000e640008000007 */
[----:B-1----:R-:W-:Y:S01]  /*2610*/  STSM.16.M88.4 [R2], R24 ;  /* 0x0000001802007844 */ /* 0x002fe20000000200 */
[----:B------:R-:W-:-:S02]  /*2620*/  F2FP.F16.F32.PACK_AB R75, R79, R78 ;  /* 0x0000004e4f4b723e */ /* 0x000fc400000000ff */
[----:B------:R-:W-:Y:S01]  /*2630*/  F2FP.F16.F32.PACK_AB R105, R107, R106 ;  /* 0x0000006a6b69723e */ /* 0x000fe200000000ff */
[----:B------:R-:W-:Y:S01]  /*2640*/  STSM.16.M88.4 [R2+0x2000], R56 ;  /* 0x0020003802007844 */ /* 0x000fe20000000200 */
[----:B------:R-:W-:Y:S02]  /*2650*/  F2FP.F16.F32.PACK_AB R136, R137, R136 ;  /* 0x000000888988723e */ /* 0x000fe400000000ff */
[----:B------:R-:W-:Y:S01]  /*2660*/  F2FP.F16.F32.PACK_AB R48, R49, R48 ;  /* 0x000000303130723e */ /* 0x000fe200000000ff */
[----:B------:R-:W-:Y:S01]  /*2670*/  STSM.16.M88.4 [R2+0x4000], R88 ;  /* 0x0040005802007844 */ /* 0x000fe20000000200 */
[----:B------:R-:W-:Y:S02]  /*2680*/  F2FP.F16.F32.PACK_AB R106, R109, R108 ;  /* 0x0000006c6d6a723e */ /* 0x000fe400000000ff */
[----:B------:R-:W-:Y:S01]  /*2690*/  F2FP.F16.F32.PACK_AB R107, R111, R110 ;  /* 0x0000006e6f6b723e */ /* 0x000fe200000000ff */
[----:B------:R-:W-:Y:S01]  /*26a0*/  STSM.16.M88.4 [R2+0x6000], R120 ;  /* 0x0060007802007844 */ /* 0x000fe20000000200 */
[----:B------:R-:W-:-:S02]  /*26b0*/  F2FP.F16.F32.PACK_AB R137, R139, R138 ;  /* 0x0000008a8b89723e */ /* 0x000fc400000000ff */
[----:B------:R-:W-:Y:S01]  /*26c0*/  F2FP.F16.F32.PACK_AB R49, R51, R50 ;  /* 0x000000323331723e */ /* 0x000fe200000000ff */
[----:B------:R-:W-:Y:S01]  /*26d0*/  STSM.16.M88.4 [R3], R32 ;  /* 0x0000002003007844 */ /* 0x000fe20000000200 */
        /* <DEDUP_REMOVED lines=8> */
[----:B------:R-:W-:Y:S01]  /*2760*/  STSM.16.M88.4 [R3+0x6000], R128 ;  /* 0x0060008003007844 */ /* 0x000fe20000000200 */
[----:B------:R-:W-:Y:S02]  /*2770*/  F2FP.F16.F32.PACK_AB R112, R113, R112 ;  /* 0x000000707170723e */ /* 0x000fe400000000ff */
[----:B------:R-:W-:Y:S01]  /*2780*/  F2FP.F16.F32.PACK_AB R82, R85, R84 ;  /* 0x000000545552723e */ /* 0x000fe200000000ff */
[----:B------:R-:W-:Y:S01]  /*2790*/  STSM.16.M88.4 [R4], R40 ;  /* 0x0000002804007844 */ /* 0x000fe20000000200 */
        /* <DEDUP_REMOVED lines=11> */
[----:B------:R-:W-:Y:S04]  /*2850*/  STSM.16.M88.4 [R0], R48 ;  /* 0x0000003000007844 */ /* 0x000fe80000000200 */
[----:B------:R-:W-:Y:S04]  /*2860*/  STSM.16.M88.4 [R0+0x2000], R80 ;  /* 0x0020005000007844 */ /* 0x000fe80000000200 */
[----:B------:R-:W-:Y:S04]  /*2870*/  STSM.16.M88.4 [R0+0x4000], R112 ;  /* 0x0040007000007844 */ /* 0x000fe80000000200 */
[----:B------:R-:W-:Y:S01]  /*2880*/  STSM.16.M88.4 [R0+0x6000], R144 ;  /* 0x0060009000007844 */ /* 0x000fe20000000200 */
[----:B------:R1:W-:Y:S06]  /*2890*/  MEMBAR.ALL.CTA ;  /* 0x0000000000007992 */ /* 0x0003ec0000008000 */
[----:B-1----:R-:W1:Y:S02]  /*28a0*/  FENCE.VIEW.ASYNC.S ;  /* 0x00000000000073c6 */ /* 0x002e640000000000 */
[----:B-1----:R-:W-:Y:S06]  /*28b0*/  BAR.SYNC.DEFER_BLOCKING 0x0 ;  /* 0x0000000000007b1d */ /* 0x002fec0000010000 */
[----:B------:R1:W-:Y:S01]  /*28c0*/  UTMASTG.2D [UR4], [UR24] ;  /* 0x00000004180073b5 */ /* 0x0003e20008008000 */
[----:B------:R0:W-:Y:S01]  /*28d0*/  UTMACMDFLUSH ;  /* 0x00000000000079b7 */ /* 0x0001e20000000000 */
[----:B------:R-:W-:-:S04]  /*28e0*/  DEPBAR.LE SB0, 0x0 ;  /* 0x000080000000791a */ /* 0x000fc80000000000 */
[----:B------:R-:W-:Y:S06]  /*28f0*/  BAR.SYNC.DEFER_BLOCKING 0x0 ;  /* 0x0000000000007b1d */ /* 0x000fec0000010000 */
[----:B-1----:R-:W-:Y:S05]  /*2900*/  EXIT ;  /* 0x000000000000794d */ /* 0x002fea0003800000 */
.L_x_48:
[----:B------:R-:W1:Y:S02]  /*2910*/  SYNCS.PHASECHK.TRANS64.TRYWAIT P0, [UR29+0x50000], R2 ;  /* 0x05000002ff0075a7 */ /* 0x000e64000800015d */
[----:B-1----:R-:W-:Y:S05]  /*2920*/  @!P0 BRA `(.L_x_48) ;  /* 0xfffffffc00f88947 */ /* 0x002fea000383ffff */
[----:B------:R-:W-:Y:S05]  /*2930*/  BRA `(.L_x_50) ;  /* 0xfffffff400787947 */ /* 0x000fea000383ffff */
.L_x_51:
[----:B------:R-:W-:-:S00]  /*2940*/  BRA `(.L_x_51) ;  /* 0xfffffffc00fc7947 */ /* 0x000fc0000383ffff */
[----:B------:R-:W-:-:S00]  /*2950*/  NOP ;  /* 0x0000000000007918 */ /* 0x000fc00000000000 */
        /* <DEDUP_REMOVED lines=10> */
.L_x_52:


//--------------------- .nv.shared.gluon_wgmma    --------------------------
	.section	.nv.shared.gluon_wgmma,"aw",@nobits
	.sectionflags	@""
	.align	16
	.zero		1024


//--------------------- .nv.shared.reserved.0     --------------------------
	.section	.nv.shared.reserved.0,"aw",@nobits
	.weak		__nv_reservedSMEM_offset_0_alias
	.size		__nv_reservedSMEM_offset_0_alias, 0, 0
	.other		__nv_reservedSMEM_offset_0_alias,@"STO_CUDA_RESERVED_SHARED STV_DEFAULT"
__nv_reservedSMEM_offset_0_alias:
	.zero		0


//--------------------- .nv.constant0.gluon_wgmma --------------------------
	.section	.nv.constant0.gluon_wgmma,"a",@progbits
	.sectionflags	@""
	.align	4
.nv.constant0.gluon_wgmma:
	.zero		608


//--------------------- SYMBOLS --------------------------

	.type		.nv.reservedSmem.offset0,@object
	.size		.nv.reservedSmem.offset0,0x4
